//
// Generated by NVIDIA NVVM Compiler
//
// Compiler Build ID: CL-36424714
// Cuda compilation tools, release 13.0, V13.0.88
// Based on NVVM 20.0.0
//

.version 9.0
.target sm_100
.address_size 64

	// .globl	adagrad_update_f32
.extern .shared .align 16 .b8 shmem[];

.visible .entry adagrad_update_f32(
	.param .u64 .ptr .align 1 adagrad_update_f32_param_0,
	.param .u64 .ptr .align 1 adagrad_update_f32_param_1,
	.param .u64 .ptr .align 1 adagrad_update_f32_param_2,
	.param .f32 adagrad_update_f32_param_3,
	.param .f32 adagrad_update_f32_param_4,
	.param .f32 adagrad_update_f32_param_5,
	.param .u32 adagrad_update_f32_param_6,
	.param .u32 adagrad_update_f32_param_7
)
{
	.reg .pred 	%p<5>;
	.reg .b32 	%r<14>;
	.reg .b32 	%f<23>;
	.reg .b64 	%rd<15>;

	ld.param.u64 	%rd4, [adagrad_update_f32_param_0];
	ld.param.u64 	%rd5, [adagrad_update_f32_param_1];
	ld.param.u64 	%rd6, [adagrad_update_f32_param_2];
	ld.param.f32 	%f1, [adagrad_update_f32_param_3];
	ld.param.f32 	%f2, [adagrad_update_f32_param_4];
	ld.param.f32 	%f3, [adagrad_update_f32_param_5];
	ld.param.u32 	%r7, [adagrad_update_f32_param_6];
	cvta.to.global.u64 	%rd1, %rd6;
	cvta.to.global.u64 	%rd2, %rd4;
	cvta.to.global.u64 	%rd3, %rd5;
	mov.u32 	%r8, %ctaid.x;
	mov.u32 	%r9, %ntid.x;
	mov.u32 	%r10, %tid.x;
	mad.lo.s32 	%r12, %r8, %r9, %r10;
	mov.u32 	%r11, %nctaid.x;
	mul.lo.s32 	%r2, %r9, %r11;
	setp.ge.s32 	%p1, %r12, %r7;
	@%p1 bra 	$L__BB0_4;
	setp.gt.f32 	%p2, %f3, 0f00000000;
	@%p2 bra 	$L__BB0_2;
	bra.uni 	$L__BB0_3;
$L__BB0_2:
	mul.wide.s32 	%rd11, %r12, 4;
	add.s64 	%rd12, %rd1, %rd11;
	add.s64 	%rd13, %rd2, %rd11;
	add.s64 	%rd14, %rd3, %rd11;
	ld.global.nc.f32 	%f13, [%rd14];
	ld.global.f32 	%f14, [%rd13];
	fma.rn.f32 	%f15, %f3, %f14, %f13;
	ld.global.f32 	%f16, [%rd12];
	fma.rn.f32 	%f17, %f15, %f15, %f16;
	st.global.f32 	[%rd12], %f17;
	sqrt.rn.f32 	%f18, %f17;
	add.f32 	%f19, %f2, %f18;
	div.rn.f32 	%f20, %f1, %f19;
	mul.f32 	%f21, %f15, %f20;
	sub.f32 	%f22, %f14, %f21;
	st.global.f32 	[%rd13], %f22;
	add.s32 	%r12, %r12, %r2;
	setp.lt.s32 	%p4, %r12, %r7;
	@%p4 bra 	$L__BB0_2;
	bra.uni 	$L__BB0_4;
$L__BB0_3:
	mul.wide.s32 	%rd7, %r12, 4;
	add.s64 	%rd8, %rd2, %rd7;
	add.s64 	%rd9, %rd1, %rd7;
	add.s64 	%rd10, %rd3, %rd7;
	ld.global.nc.f32 	%f4, [%rd10];
	ld.global.f32 	%f5, [%rd9];
	fma.rn.f32 	%f6, %f4, %f4, %f5;
	st.global.f32 	[%rd9], %f6;
	sqrt.rn.f32 	%f7, %f6;
	add.f32 	%f8, %f2, %f7;
	div.rn.f32 	%f9, %f1, %f8;
	mul.f32 	%f10, %f4, %f9;
	ld.global.f32 	%f11, [%rd8];
	sub.f32 	%f12, %f11, %f10;
	st.global.f32 	[%rd8], %f12;
	add.s32 	%r12, %r12, %r2;
	setp.lt.s32 	%p3, %r12, %r7;
	@%p3 bra 	$L__BB0_3;
$L__BB0_4:
	ret;

}
	// .globl	adagrad_update_f64
.visible .entry adagrad_update_f64(
	.param .u64 .ptr .align 1 adagrad_update_f64_param_0,
	.param .u64 .ptr .align 1 adagrad_update_f64_param_1,
	.param .u64 .ptr .align 1 adagrad_update_f64_param_2,
	.param .f64 adagrad_update_f64_param_3,
	.param .f64 adagrad_update_f64_param_4,
	.param .f64 adagrad_update_f64_param_5,
	.param .u32 adagrad_update_f64_param_6,
	.param .u32 adagrad_update_f64_param_7
)
{
	.reg .pred 	%p<5>;
	.reg .b32 	%r<14>;
	.reg .b64 	%rd<15>;
	.reg .b64 	%fd<23>;

	ld.param.u64 	%rd4, [adagrad_update_f64_param_0];
	ld.param.u64 	%rd5, [adagrad_update_f64_param_1];
	ld.param.u64 	%rd6, [adagrad_update_f64_param_2];
	ld.param.f64 	%fd1, [adagrad_update_f64_param_3];
	ld.param.f64 	%fd2, [adagrad_update_f64_param_4];
	ld.param.f64 	%fd3, [adagrad_update_f64_param_5];
	ld.param.u32 	%r7, [adagrad_update_f64_param_6];
	cvta.to.global.u64 	%rd1, %rd6;
	cvta.to.global.u64 	%rd2, %rd4;
	cvta.to.global.u64 	%rd3, %rd5;
	mov.u32 	%r8, %ctaid.x;
	mov.u32 	%r9, %ntid.x;
	mov.u32 	%r10, %tid.x;
	mad.lo.s32 	%r12, %r8, %r9, %r10;
	mov.u32 	%r11, %nctaid.x;
	mul.lo.s32 	%r2, %r9, %r11;
	setp.ge.s32 	%p1, %r12, %r7;
	@%p1 bra 	$L__BB1_4;
	setp.gt.f64 	%p2, %fd3, 0d0000000000000000;
	@%p2 bra 	$L__BB1_2;
	bra.uni 	$L__BB1_3;
$L__BB1_2:
	mul.wide.s32 	%rd11, %r12, 8;
	add.s64 	%rd12, %rd1, %rd11;
	add.s64 	%rd13, %rd2, %rd11;
	add.s64 	%rd14, %rd3, %rd11;
	ld.global.nc.f64 	%fd13, [%rd14];
	ld.global.f64 	%fd14, [%rd13];
	fma.rn.f64 	%fd15, %fd3, %fd14, %fd13;
	ld.global.f64 	%fd16, [%rd12];
	fma.rn.f64 	%fd17, %fd15, %fd15, %fd16;
	st.global.f64 	[%rd12], %fd17;
	sqrt.rn.f64 	%fd18, %fd17;
	add.f64 	%fd19, %fd2, %fd18;
	div.rn.f64 	%fd20, %fd1, %fd19;
	mul.f64 	%fd21, %fd15, %fd20;
	sub.f64 	%fd22, %fd14, %fd21;
	st.global.f64 	[%rd13], %fd22;
	add.s32 	%r12, %r12, %r2;
	setp.lt.s32 	%p4, %r12, %r7;
	@%p4 bra 	$L__BB1_2;
	bra.uni 	$L__BB1_4;
$L__BB1_3:
	mul.wide.s32 	%rd7, %r12, 8;
	add.s64 	%rd8, %rd2, %rd7;
	add.s64 	%rd9, %rd1, %rd7;
	add.s64 	%rd10, %rd3, %rd7;
	ld.global.nc.f64 	%fd4, [%rd10];
	ld.global.f64 	%fd5, [%rd9];
	fma.rn.f64 	%fd6, %fd4, %fd4, %fd5;
	st.global.f64 	[%rd9], %fd6;
	sqrt.rn.f64 	%fd7, %fd6;
	add.f64 	%fd8, %fd2, %fd7;
	div.rn.f64 	%fd9, %fd1, %fd8;
	mul.f64 	%fd10, %fd4, %fd9;
	ld.global.f64 	%fd11, [%rd8];
	sub.f64 	%fd12, %fd11, %fd10;
	st.global.f64 	[%rd8], %fd12;
	add.s32 	%r12, %r12, %r2;
	setp.lt.s32 	%p3, %r12, %r7;
	@%p3 bra 	$L__BB1_3;
$L__BB1_4:
	ret;

}
	// .globl	adagrad_diagonal_f32
.visible .entry adagrad_diagonal_f32(
	.param .u64 .ptr .align 1 adagrad_diagonal_f32_param_0,
	.param .u64 .ptr .align 1 adagrad_diagonal_f32_param_1,
	.param .u64 .ptr .align 1 adagrad_diagonal_f32_param_2,
	.param .u64 .ptr .align 1 adagrad_diagonal_f32_param_3,
	.param .f32 adagrad_diagonal_f32_param_4,
	.param .f32 adagrad_diagonal_f32_param_5,
	.param .f32 adagrad_diagonal_f32_param_6,
	.param .u32 adagrad_diagonal_f32_param_7
)
{
	.reg .pred 	%p<9>;
	.reg .b32 	%r<20>;
	.reg .b32 	%f<46>;
	.reg .b64 	%rd<27>;

	ld.param.u64 	%rd6, [adagrad_diagonal_f32_param_0];
	ld.param.u64 	%rd7, [adagrad_diagonal_f32_param_1];
	ld.param.u64 	%rd8, [adagrad_diagonal_f32_param_2];
	ld.param.u64 	%rd5, [adagrad_diagonal_f32_param_3];
	ld.param.f32 	%f1, [adagrad_diagonal_f32_param_4];
	ld.param.f32 	%f2, [adagrad_diagonal_f32_param_5];
	ld.param.f32 	%f3, [adagrad_diagonal_f32_param_6];
	ld.param.u32 	%r11, [adagrad_diagonal_f32_param_7];
	cvta.to.global.u64 	%rd1, %rd8;
	cvta.to.global.u64 	%rd2, %rd5;
	cvta.to.global.u64 	%rd3, %rd6;
	cvta.to.global.u64 	%rd4, %rd7;
	mov.u32 	%r12, %ctaid.x;
	mov.u32 	%r13, %ntid.x;
	mov.u32 	%r14, %tid.x;
	mad.lo.s32 	%r17, %r12, %r13, %r14;
	mov.u32 	%r15, %nctaid.x;
	mul.lo.s32 	%r2, %r13, %r15;
	setp.ge.s32 	%p1, %r17, %r11;
	@%p1 bra 	$L__BB2_8;
	setp.leu.f32 	%p2, %f3, 0f00000000;
	@%p2 bra 	$L__BB2_5;
	setp.eq.s64 	%p6, %rd5, 0;
	@%p6 bra 	$L__BB2_3;
	bra.uni 	$L__BB2_4;
$L__BB2_3:
	mul.wide.s32 	%rd23, %r17, 4;
	add.s64 	%rd24, %rd1, %rd23;
	add.s64 	%rd25, %rd3, %rd23;
	add.s64 	%rd26, %rd4, %rd23;
	ld.global.nc.f32 	%f36, [%rd26];
	ld.global.f32 	%f37, [%rd25];
	fma.rn.f32 	%f38, %f3, %f37, %f36;
	ld.global.f32 	%f39, [%rd24];
	fma.rn.f32 	%f40, %f38, %f38, %f39;
	st.global.f32 	[%rd24], %f40;
	sqrt.rn.f32 	%f41, %f40;
	add.f32 	%f42, %f2, %f41;
	div.rn.f32 	%f43, %f1, %f42;
	mul.f32 	%f44, %f38, %f43;
	sub.f32 	%f45, %f37, %f44;
	st.global.f32 	[%rd25], %f45;
	add.s32 	%r17, %r17, %r2;
	setp.lt.s32 	%p8, %r17, %r11;
	@%p8 bra 	$L__BB2_3;
	bra.uni 	$L__BB2_8;
$L__BB2_4:
	mul.wide.s32 	%rd18, %r17, 4;
	add.s64 	%rd19, %rd1, %rd18;
	add.s64 	%rd20, %rd2, %rd18;
	add.s64 	%rd21, %rd3, %rd18;
	add.s64 	%rd22, %rd4, %rd18;
	ld.global.nc.f32 	%f24, [%rd22];
	ld.global.f32 	%f25, [%rd21];
	fma.rn.f32 	%f26, %f3, %f25, %f24;
	ld.global.nc.f32 	%f27, [%rd20];
	mul.f32 	%f28, %f26, %f27;
	ld.global.f32 	%f29, [%rd19];
	fma.rn.f32 	%f30, %f28, %f28, %f29;
	st.global.f32 	[%rd19], %f30;
	sqrt.rn.f32 	%f31, %f30;
	add.f32 	%f32, %f2, %f31;
	div.rn.f32 	%f33, %f1, %f32;
	mul.f32 	%f34, %f28, %f33;
	sub.f32 	%f35, %f25, %f34;
	st.global.f32 	[%rd21], %f35;
	add.s32 	%r17, %r17, %r2;
	setp.lt.s32 	%p7, %r17, %r11;
	@%p7 bra 	$L__BB2_4;
	bra.uni 	$L__BB2_8;
$L__BB2_5:
	setp.eq.s64 	%p3, %rd5, 0;
	@%p3 bra 	$L__BB2_6;
	bra.uni 	$L__BB2_7;
$L__BB2_6:
	mul.wide.s32 	%rd14, %r17, 4;
	add.s64 	%rd15, %rd3, %rd14;
	add.s64 	%rd16, %rd1, %rd14;
	add.s64 	%rd17, %rd4, %rd14;
	ld.global.nc.f32 	%f15, [%rd17];
	ld.global.f32 	%f16, [%rd16];
	fma.rn.f32 	%f17, %f15, %f15, %f16;
	st.global.f32 	[%rd16], %f17;
	sqrt.rn.f32 	%f18, %f17;
	add.f32 	%f19, %f2, %f18;
	div.rn.f32 	%f20, %f1, %f19;
	mul.f32 	%f21, %f15, %f20;
	ld.global.f32 	%f22, [%rd15];
	sub.f32 	%f23, %f22, %f21;
	st.global.f32 	[%rd15], %f23;
	add.s32 	%r17, %r17, %r2;
	setp.lt.s32 	%p5, %r17, %r11;
	@%p5 bra 	$L__BB2_6;
	bra.uni 	$L__BB2_8;
$L__BB2_7:
	mul.wide.s32 	%rd9, %r17, 4;
	add.s64 	%rd10, %rd3, %rd9;
	add.s64 	%rd11, %rd1, %rd9;
	add.s64 	%rd12, %rd2, %rd9;
	add.s64 	%rd13, %rd4, %rd9;
	ld.global.nc.f32 	%f4, [%rd13];
	ld.global.nc.f32 	%f5, [%rd12];
	mul.f32 	%f6, %f4, %f5;
	ld.global.f32 	%f7, [%rd11];
	fma.rn.f32 	%f8, %f6, %f6, %f7;
	st.global.f32 	[%rd11], %f8;
	sqrt.rn.f32 	%f9, %f8;
	add.f32 	%f10, %f2, %f9;
	div.rn.f32 	%f11, %f1, %f10;
	mul.f32 	%f12, %f6, %f11;
	ld.global.f32 	%f13, [%rd10];
	sub.f32 	%f14, %f13, %f12;
	st.global.f32 	[%rd10], %f14;
	add.s32 	%r17, %r17, %r2;
	setp.lt.s32 	%p4, %r17, %r11;
	@%p4 bra 	$L__BB2_7;
$L__BB2_8:
	ret;

}
	// .globl	adadelta_update_f32
.visible .entry adadelta_update_f32(
	.param .u64 .ptr .align 1 adadelta_update_f32_param_0,
	.param .u64 .ptr .align 1 adadelta_update_f32_param_1,
	.param .u64 .ptr .align 1 adadelta_update_f32_param_2,
	.param .u64 .ptr .align 1 adadelta_update_f32_param_3,
	.param .f32 adadelta_update_f32_param_4,
	.param .f32 adadelta_update_f32_param_5,
	.param .f32 adadelta_update_f32_param_6,
	.param .u32 adadelta_update_f32_param_7
)
{
	.reg .pred 	%p<5>;
	.reg .b32 	%r<14>;
	.reg .b32 	%f<41>;
	.reg .b64 	%rd<19>;

	ld.param.u64 	%rd5, [adadelta_update_f32_param_0];
	ld.param.u64 	%rd6, [adadelta_update_f32_param_1];
	ld.param.u64 	%rd7, [adadelta_update_f32_param_2];
	ld.param.u64 	%rd8, [adadelta_update_f32_param_3];
	ld.param.f32 	%f2, [adadelta_update_f32_param_4];
	ld.param.f32 	%f3, [adadelta_update_f32_param_5];
	ld.param.f32 	%f4, [adadelta_update_f32_param_6];
	ld.param.u32 	%r7, [adadelta_update_f32_param_7];
	cvta.to.global.u64 	%rd1, %rd8;
	cvta.to.global.u64 	%rd2, %rd7;
	cvta.to.global.u64 	%rd3, %rd5;
	cvta.to.global.u64 	%rd4, %rd6;
	mov.u32 	%r8, %ctaid.x;
	mov.u32 	%r9, %ntid.x;
	mov.u32 	%r10, %tid.x;
	mad.lo.s32 	%r12, %r8, %r9, %r10;
	mov.u32 	%r11, %nctaid.x;
	mul.lo.s32 	%r2, %r9, %r11;
	setp.ge.s32 	%p1, %r12, %r7;
	@%p1 bra 	$L__BB3_4;
	setp.gt.f32 	%p2, %f4, 0f00000000;
	mov.f32 	%f5, 0f3F800000;
	sub.f32 	%f1, %f5, %f2;
	@%p2 bra 	$L__BB3_2;
	bra.uni 	$L__BB3_3;
$L__BB3_2:
	mul.wide.s32 	%rd14, %r12, 4;
	add.s64 	%rd15, %rd1, %rd14;
	add.s64 	%rd16, %rd2, %rd14;
	add.s64 	%rd17, %rd3, %rd14;
	add.s64 	%rd18, %rd4, %rd14;
	ld.global.nc.f32 	%f23, [%rd18];
	ld.global.f32 	%f24, [%rd17];
	fma.rn.f32 	%f25, %f4, %f24, %f23;
	ld.global.f32 	%f26, [%rd16];
	mul.f32 	%f27, %f1, %f25;
	mul.f32 	%f28, %f25, %f27;
	fma.rn.f32 	%f29, %f2, %f26, %f28;
	st.global.f32 	[%rd16], %f29;
	ld.global.f32 	%f30, [%rd15];
	add.f32 	%f31, %f3, %f30;
	sqrt.rn.f32 	%f32, %f31;
	add.f32 	%f33, %f3, %f29;
	sqrt.rn.f32 	%f34, %f33;
	div.rn.f32 	%f35, %f32, %f34;
	mul.f32 	%f36, %f25, %f35;
	mul.f32 	%f37, %f1, %f36;
	mul.f32 	%f38, %f36, %f37;
	fma.rn.f32 	%f39, %f2, %f30, %f38;
	st.global.f32 	[%rd15], %f39;
	sub.f32 	%f40, %f24, %f36;
	st.global.f32 	[%rd17], %f40;
	add.s32 	%r12, %r12, %r2;
	setp.lt.s32 	%p4, %r12, %r7;
	@%p4 bra 	$L__BB3_2;
	bra.uni 	$L__BB3_4;
$L__BB3_3:
	mul.wide.s32 	%rd9, %r12, 4;
	add.s64 	%rd10, %rd3, %rd9;
	add.s64 	%rd11, %rd1, %rd9;
	add.s64 	%rd12, %rd2, %rd9;
	add.s64 	%rd13, %rd4, %rd9;
	ld.global.nc.f32 	%f6, [%rd13];
	ld.global.f32 	%f7, [%rd12];
	mul.f32 	%f8, %f1, %f6;
	mul.f32 	%f9, %f6, %f8;
	fma.rn.f32 	%f10, %f2, %f7, %f9;
	st.global.f32 	[%rd12], %f10;
	ld.global.f32 	%f11, [%rd11];
	add.f32 	%f12, %f3, %f11;
	sqrt.rn.f32 	%f13, %f12;
	add.f32 	%f14, %f3, %f10;
	sqrt.rn.f32 	%f15, %f14;
	div.rn.f32 	%f16, %f13, %f15;
	mul.f32 	%f17, %f6, %f16;
	mul.f32 	%f18, %f1, %f17;
	mul.f32 	%f19, %f17, %f18;
	fma.rn.f32 	%f20, %f2, %f11, %f19;
	st.global.f32 	[%rd11], %f20;
	ld.global.f32 	%f21, [%rd10];
	sub.f32 	%f22, %f21, %f17;
	st.global.f32 	[%rd10], %f22;
	add.s32 	%r12, %r12, %r2;
	setp.lt.s32 	%p3, %r12, %r7;
	@%p3 bra 	$L__BB3_3;
$L__BB3_4:
	ret;

}
	// .globl	adagrad_clipped_f32
.visible .entry adagrad_clipped_f32(
	.param .u64 .ptr .align 1 adagrad_clipped_f32_param_0,
	.param .u64 .ptr .align 1 adagrad_clipped_f32_param_1,
	.param .u64 .ptr .align 1 adagrad_clipped_f32_param_2,
	.param .f32 adagrad_clipped_f32_param_3,
	.param .f32 adagrad_clipped_f32_param_4,
	.param .f32 adagrad_clipped_f32_param_5,
	.param .u32 adagrad_clipped_f32_param_6
)
{
	.reg .pred 	%p<18>;
	.reg .b32 	%r<62>;
	.reg .b32 	%f<86>;
	.reg .b64 	%rd<33>;

	ld.param.u64 	%rd4, [adagrad_clipped_f32_param_0];
	ld.param.u64 	%rd5, [adagrad_clipped_f32_param_1];
	ld.param.u64 	%rd6, [adagrad_clipped_f32_param_2];
	ld.param.f32 	%f9, [adagrad_clipped_f32_param_3];
	ld.param.f32 	%f10, [adagrad_clipped_f32_param_4];
	ld.param.f32 	%f11, [adagrad_clipped_f32_param_5];
	ld.param.u32 	%r26, [adagrad_clipped_f32_param_6];
	cvta.to.global.u64 	%rd1, %rd4;
	cvta.to.global.u64 	%rd2, %rd6;
	cvta.to.global.u64 	%rd3, %rd5;
	mov.u32 	%r27, %ctaid.x;
	mov.u32 	%r57, %ntid.x;
	mov.u32 	%r2, %tid.x;
	mad.lo.s32 	%r60, %r27, %r57, %r2;
	mov.u32 	%r28, %nctaid.x;
	mul.lo.s32 	%r4, %r57, %r28;
	setp.ge.s32 	%p1, %r60, %r26;
	mov.f32 	%f85, 0f00000000;
	@%p1 bra 	$L__BB4_7;
	add.s32 	%r29, %r60, %r4;
	max.s32 	%r30, %r26, %r29;
	setp.lt.s32 	%p2, %r29, %r26;
	selp.u32 	%r31, 1, 0, %p2;
	add.s32 	%r32, %r29, %r31;
	sub.s32 	%r33, %r30, %r32;
	div.u32 	%r34, %r33, %r4;
	add.s32 	%r5, %r34, %r31;
	and.b32  	%r35, %r5, 3;
	setp.eq.s32 	%p3, %r35, 3;
	mov.f32 	%f85, 0f00000000;
	mov.u32 	%r55, %r60;
	@%p3 bra 	$L__BB4_4;
	add.s32 	%r36, %r5, 1;
	and.b32  	%r37, %r36, 3;
	neg.s32 	%r53, %r37;
	mov.f32 	%f85, 0f00000000;
	mov.u32 	%r55, %r60;
$L__BB4_3:
	.pragma "nounroll";
	mul.wide.s32 	%rd7, %r55, 4;
	add.s64 	%rd8, %rd3, %rd7;
	ld.global.nc.f32 	%f16, [%rd8];
	fma.rn.f32 	%f85, %f16, %f16, %f85;
	add.s32 	%r55, %r55, %r4;
	add.s32 	%r53, %r53, 1;
	setp.ne.s32 	%p4, %r53, 0;
	@%p4 bra 	$L__BB4_3;
$L__BB4_4:
	setp.lt.u32 	%p5, %r5, 3;
	@%p5 bra 	$L__BB4_7;
	mul.wide.s32 	%rd11, %r4, 4;
	shl.b32 	%r38, %r4, 2;
$L__BB4_6:
	mul.wide.s32 	%rd9, %r55, 4;
	add.s64 	%rd10, %rd3, %rd9;
	ld.global.nc.f32 	%f17, [%rd10];
	fma.rn.f32 	%f18, %f17, %f17, %f85;
	add.s64 	%rd12, %rd10, %rd11;
	ld.global.nc.f32 	%f19, [%rd12];
	fma.rn.f32 	%f20, %f19, %f19, %f18;
	add.s64 	%rd13, %rd12, %rd11;
	ld.global.nc.f32 	%f21, [%rd13];
	fma.rn.f32 	%f22, %f21, %f21, %f20;
	add.s64 	%rd14, %rd13, %rd11;
	ld.global.nc.f32 	%f23, [%rd14];
	fma.rn.f32 	%f85, %f23, %f23, %f22;
	add.s32 	%r55, %r38, %r55;
	setp.lt.s32 	%p6, %r55, %r26;
	@%p6 bra 	$L__BB4_6;
$L__BB4_7:
	shl.b32 	%r39, %r2, 2;
	mov.u32 	%r40, shmem;
	add.s32 	%r14, %r40, %r39;
	st.shared.f32 	[%r14], %f85;
	bar.sync 	0;
	setp.lt.u32 	%p7, %r57, 2;
	@%p7 bra 	$L__BB4_11;
$L__BB4_8:
	shr.u32 	%r16, %r57, 1;
	setp.ge.u32 	%p8, %r2, %r16;
	@%p8 bra 	$L__BB4_10;
	shl.b32 	%r41, %r16, 2;
	add.s32 	%r42, %r14, %r41;
	ld.shared.f32 	%f24, [%r42];
	ld.shared.f32 	%f25, [%r14];
	add.f32 	%f26, %f24, %f25;
	st.shared.f32 	[%r14], %f26;
$L__BB4_10:
	bar.sync 	0;
	setp.gt.u32 	%p9, %r57, 3;
	mov.u32 	%r57, %r16;
	@%p9 bra 	$L__BB4_8;
$L__BB4_11:
	setp.ne.s32 	%p10, %r2, 0;
	@%p10 bra 	$L__BB4_13;
	ld.shared.f32 	%f27, [shmem];
	sqrt.rn.f32 	%f28, %f27;
	setp.gt.f32 	%p11, %f28, %f11;
	div.rn.f32 	%f29, %f11, %f28;
	selp.f32 	%f30, %f29, 0f3F800000, %p11;
	st.shared.f32 	[shmem], %f30;
$L__BB4_13:
	setp.ge.s32 	%p12, %r60, %r26;
	bar.sync 	0;
	ld.shared.f32 	%f8, [shmem];
	@%p12 bra 	$L__BB4_20;
	add.s32 	%r43, %r60, %r4;
	max.s32 	%r44, %r26, %r43;
	setp.lt.s32 	%p13, %r43, %r26;
	selp.u32 	%r45, 1, 0, %p13;
	add.s32 	%r46, %r43, %r45;
	sub.s32 	%r47, %r44, %r46;
	div.u32 	%r48, %r47, %r4;
	add.s32 	%r17, %r48, %r45;
	and.b32  	%r49, %r17, 3;
	setp.eq.s32 	%p14, %r49, 3;
	@%p14 bra 	$L__BB4_17;
	add.s32 	%r50, %r17, 1;
	and.b32  	%r51, %r50, 3;
	neg.s32 	%r58, %r51;
$L__BB4_16:
	.pragma "nounroll";
	mul.wide.s32 	%rd15, %r60, 4;
	add.s64 	%rd16, %rd1, %rd15;
	add.s64 	%rd17, %rd2, %rd15;
	add.s64 	%rd18, %rd3, %rd15;
	ld.global.nc.f32 	%f31, [%rd18];
	mul.f32 	%f32, %f8, %f31;
	ld.global.f32 	%f33, [%rd17];
	fma.rn.f32 	%f34, %f32, %f32, %f33;
	st.global.f32 	[%rd17], %f34;
	mul.f32 	%f35, %f9, %f32;
	sqrt.rn.f32 	%f36, %f34;
	add.f32 	%f37, %f10, %f36;
	div.rn.f32 	%f38, %f35, %f37;
	ld.global.f32 	%f39, [%rd16];
	sub.f32 	%f40, %f39, %f38;
	st.global.f32 	[%rd16], %f40;
	add.s32 	%r60, %r60, %r4;
	add.s32 	%r58, %r58, 1;
	setp.ne.s32 	%p15, %r58, 0;
	@%p15 bra 	$L__BB4_16;
$L__BB4_17:
	setp.lt.u32 	%p16, %r17, 3;
	@%p16 bra 	$L__BB4_20;
	mul.wide.s32 	%rd23, %r4, 4;
	shl.b32 	%r52, %r4, 2;
$L__BB4_19:
	mul.wide.s32 	%rd19, %r60, 4;
	add.s64 	%rd20, %rd3, %rd19;
	ld.global.nc.f32 	%f41, [%rd20];
	mul.f32 	%f42, %f8, %f41;
	add.s64 	%rd21, %rd2, %rd19;
	ld.global.f32 	%f43, [%rd21];
	fma.rn.f32 	%f44, %f42, %f42, %f43;
	st.global.f32 	[%rd21], %f44;
	mul.f32 	%f45, %f9, %f42;
	sqrt.rn.f32 	%f46, %f44;
	add.f32 	%f47, %f10, %f46;
	div.rn.f32 	%f48, %f45, %f47;
	add.s64 	%rd22, %rd1, %rd19;
	ld.global.f32 	%f49, [%rd22];
	sub.f32 	%f50, %f49, %f48;
	st.global.f32 	[%rd22], %f50;
	add.s64 	%rd24, %rd20, %rd23;
	ld.global.nc.f32 	%f51, [%rd24];
	mul.f32 	%f52, %f8, %f51;
	add.s64 	%rd25, %rd21, %rd23;
	ld.global.f32 	%f53, [%rd25];
	fma.rn.f32 	%f54, %f52, %f52, %f53;
	st.global.f32 	[%rd25], %f54;
	mul.f32 	%f55, %f9, %f52;
	sqrt.rn.f32 	%f56, %f54;
	add.f32 	%f57, %f10, %f56;
	div.rn.f32 	%f58, %f55, %f57;
	add.s64 	%rd26, %rd22, %rd23;
	ld.global.f32 	%f59, [%rd26];
	sub.f32 	%f60, %f59, %f58;
	st.global.f32 	[%rd26], %f60;
	add.s64 	%rd27, %rd24, %rd23;
	ld.global.nc.f32 	%f61, [%rd27];
	mul.f32 	%f62, %f8, %f61;
	add.s64 	%rd28, %rd25, %rd23;
	ld.global.f32 	%f63, [%rd28];
	fma.rn.f32 	%f64, %f62, %f62, %f63;
	st.global.f32 	[%rd28], %f64;
	mul.f32 	%f65, %f9, %f62;
	sqrt.rn.f32 	%f66, %f64;
	add.f32 	%f67, %f10, %f66;
	div.rn.f32 	%f68, %f65, %f67;
	add.s64 	%rd29, %rd26, %rd23;
	ld.global.f32 	%f69, [%rd29];
	sub.f32 	%f70, %f69, %f68;
	st.global.f32 	[%rd29], %f70;
	add.s64 	%rd30, %rd27, %rd23;
	ld.global.nc.f32 	%f71, [%rd30];
	mul.f32 	%f72, %f8, %f71;
	add.s64 	%rd31, %rd28, %rd23;
	ld.global.f32 	%f73, [%rd31];
	fma.rn.f32 	%f74, %f72, %f72, %f73;
	st.global.f32 	[%rd31], %f74;
	mul.f32 	%f75, %f9, %f72;
	sqrt.rn.f32 	%f76, %f74;
	add.f32 	%f77, %f10, %f76;
	div.rn.f32 	%f78, %f75, %f77;
	add.s64 	%rd32, %rd29, %rd23;
	ld.global.f32 	%f79, [%rd32];
	sub.f32 	%f80, %f79, %f78;
	st.global.f32 	[%rd32], %f80;
	add.s32 	%r60, %r52, %r60;
	setp.lt.s32 	%p17, %r60, %r26;
	@%p17 bra 	$L__BB4_19;
$L__BB4_20:
	ret;

}
	// .globl	adagrad_window_f32
.visible .entry adagrad_window_f32(
	.param .u64 .ptr .align 1 adagrad_window_f32_param_0,
	.param .u64 .ptr .align 1 adagrad_window_f32_param_1,
	.param .u64 .ptr .align 1 adagrad_window_f32_param_2,
	.param .u64 .ptr .align 1 adagrad_window_f32_param_3,
	.param .f32 adagrad_window_f32_param_4,
	.param .f32 adagrad_window_f32_param_5,
	.param .u32 adagrad_window_f32_param_6,
	.param .u32 adagrad_window_f32_param_7
)
{
	.reg .pred 	%p<14>;
	.reg .b32 	%r<45>;
	.reg .b32 	%f<104>;
	.reg .b64 	%rd<29>;

	ld.param.u64 	%rd6, [adagrad_window_f32_param_0];
	ld.param.u64 	%rd7, [adagrad_window_f32_param_1];
	ld.param.u64 	%rd8, [adagrad_window_f32_param_2];
	ld.param.u64 	%rd9, [adagrad_window_f32_param_3];
	ld.param.f32 	%f18, [adagrad_window_f32_param_4];
	ld.param.f32 	%f19, [adagrad_window_f32_param_5];
	ld.param.u32 	%r24, [adagrad_window_f32_param_6];
	ld.param.u32 	%r25, [adagrad_window_f32_param_7];
	cvta.to.global.u64 	%rd1, %rd6;
	cvta.to.global.u64 	%rd2, %rd8;
	cvta.to.global.u64 	%rd3, %rd7;
	cvta.to.global.u64 	%rd10, %rd9;
	mov.u32 	%r26, %ctaid.x;
	mov.u32 	%r27, %ntid.x;
	mov.u32 	%r28, %tid.x;
	mad.lo.s32 	%r38, %r26, %r27, %r28;
	mov.u32 	%r29, %nctaid.x;
	mul.lo.s32 	%r2, %r27, %r29;
	ld.global.nc.u32 	%r30, [%rd10];
	rem.s32 	%r3, %r30, %r24;
	setp.ge.s32 	%p1, %r38, %r25;
	@%p1 bra 	$L__BB5_19;
	setp.lt.s32 	%p2, %r24, 1;
	cvt.rn.f32.s32 	%f1, %r24;
	@%p2 bra 	$L__BB5_17;
	and.b32  	%r4, %r24, 15;
	and.b32  	%r5, %r24, 7;
	add.s32 	%r6, %r5, -1;
	and.b32  	%r7, %r24, 2147483632;
	and.b32  	%r8, %r24, 3;
	neg.s32 	%r9, %r7;
	add.s64 	%rd4, %rd2, 32;
$L__BB5_3:
	setp.lt.u32 	%p4, %r24, 16;
	mul.wide.s32 	%rd16, %r38, 4;
	add.s64 	%rd17, %rd3, %rd16;
	ld.global.nc.f32 	%f2, [%rd17];
	mul.lo.s32 	%r11, %r38, %r24;
	add.s32 	%r33, %r11, %r3;
	mul.wide.s32 	%rd18, %r33, 4;
	add.s64 	%rd19, %rd2, %rd18;
	st.global.f32 	[%rd19], %f2;
	mov.f32 	%f103, 0f00000000;
	mov.b32 	%r42, 0;
	@%p4 bra 	$L__BB5_6;
	mov.f32 	%f103, 0f00000000;
	mov.u32 	%r39, %r11;
	mov.u32 	%r40, %r9;
$L__BB5_5:
	.pragma "nounroll";
	mul.wide.s32 	%rd20, %r39, 4;
	add.s64 	%rd21, %rd4, %rd20;
	ld.global.f32 	%f31, [%rd21+-32];
	fma.rn.f32 	%f32, %f31, %f31, %f103;
	ld.global.f32 	%f33, [%rd21+-28];
	fma.rn.f32 	%f34, %f33, %f33, %f32;
	ld.global.f32 	%f35, [%rd21+-24];
	fma.rn.f32 	%f36, %f35, %f35, %f34;
	ld.global.f32 	%f37, [%rd21+-20];
	fma.rn.f32 	%f38, %f37, %f37, %f36;
	ld.global.f32 	%f39, [%rd21+-16];
	fma.rn.f32 	%f40, %f39, %f39, %f38;
	ld.global.f32 	%f41, [%rd21+-12];
	fma.rn.f32 	%f42, %f41, %f41, %f40;
	ld.global.f32 	%f43, [%rd21+-8];
	fma.rn.f32 	%f44, %f43, %f43, %f42;
	ld.global.f32 	%f45, [%rd21+-4];
	fma.rn.f32 	%f46, %f45, %f45, %f44;
	ld.global.f32 	%f47, [%rd21];
	fma.rn.f32 	%f48, %f47, %f47, %f46;
	ld.global.f32 	%f49, [%rd21+4];
	fma.rn.f32 	%f50, %f49, %f49, %f48;
	ld.global.f32 	%f51, [%rd21+8];
	fma.rn.f32 	%f52, %f51, %f51, %f50;
	ld.global.f32 	%f53, [%rd21+12];
	fma.rn.f32 	%f54, %f53, %f53, %f52;
	ld.global.f32 	%f55, [%rd21+16];
	fma.rn.f32 	%f56, %f55, %f55, %f54;
	ld.global.f32 	%f57, [%rd21+20];
	fma.rn.f32 	%f58, %f57, %f57, %f56;
	ld.global.f32 	%f59, [%rd21+24];
	fma.rn.f32 	%f60, %f59, %f59, %f58;
	ld.global.f32 	%f61, [%rd21+28];
	fma.rn.f32 	%f103, %f61, %f61, %f60;
	add.s32 	%r40, %r40, 16;
	add.s32 	%r39, %r39, 16;
	setp.eq.s32 	%p5, %r40, 0;
	mov.u32 	%r42, %r7;
	@%p5 bra 	$L__BB5_6;
	bra.uni 	$L__BB5_5;
$L__BB5_6:
	setp.eq.s32 	%p6, %r4, 0;
	@%p6 bra 	$L__BB5_16;
	add.s32 	%r34, %r4, -1;
	setp.lt.u32 	%p7, %r34, 7;
	@%p7 bra 	$L__BB5_9;
	add.s32 	%r35, %r42, %r11;
	mul.wide.s32 	%rd22, %r35, 4;
	add.s64 	%rd23, %rd2, %rd22;
	ld.global.f32 	%f63, [%rd23];
	fma.rn.f32 	%f64, %f63, %f63, %f103;
	ld.global.f32 	%f65, [%rd23+4];
	fma.rn.f32 	%f66, %f65, %f65, %f64;
	ld.global.f32 	%f67, [%rd23+8];
	fma.rn.f32 	%f68, %f67, %f67, %f66;
	ld.global.f32 	%f69, [%rd23+12];
	fma.rn.f32 	%f70, %f69, %f69, %f68;
	ld.global.f32 	%f71, [%rd23+16];
	fma.rn.f32 	%f72, %f71, %f71, %f70;
	ld.global.f32 	%f73, [%rd23+20];
	fma.rn.f32 	%f74, %f73, %f73, %f72;
	ld.global.f32 	%f75, [%rd23+24];
	fma.rn.f32 	%f76, %f75, %f75, %f74;
	ld.global.f32 	%f77, [%rd23+28];
	fma.rn.f32 	%f103, %f77, %f77, %f76;
	add.s32 	%r42, %r42, 8;
$L__BB5_9:
	setp.eq.s32 	%p8, %r5, 0;
	@%p8 bra 	$L__BB5_16;
	setp.lt.u32 	%p9, %r6, 3;
	@%p9 bra 	$L__BB5_12;
	add.s32 	%r36, %r42, %r11;
	mul.wide.s32 	%rd24, %r36, 4;
	add.s64 	%rd25, %rd2, %rd24;
	ld.global.f32 	%f79, [%rd25];
	fma.rn.f32 	%f80, %f79, %f79, %f103;
	ld.global.f32 	%f81, [%rd25+4];
	fma.rn.f32 	%f82, %f81, %f81, %f80;
	ld.global.f32 	%f83, [%rd25+8];
	fma.rn.f32 	%f84, %f83, %f83, %f82;
	ld.global.f32 	%f85, [%rd25+12];
	fma.rn.f32 	%f103, %f85, %f85, %f84;
	add.s32 	%r42, %r42, 4;
$L__BB5_12:
	setp.eq.s32 	%p10, %r8, 0;
	@%p10 bra 	$L__BB5_16;
	setp.eq.s32 	%p11, %r8, 1;
	add.s32 	%r37, %r42, %r11;
	mul.wide.s32 	%rd26, %r37, 4;
	add.s64 	%rd5, %rd2, %rd26;
	ld.global.f32 	%f86, [%rd5];
	fma.rn.f32 	%f103, %f86, %f86, %f103;
	@%p11 bra 	$L__BB5_16;
	setp.eq.s32 	%p12, %r8, 2;
	ld.global.f32 	%f87, [%rd5+4];
	fma.rn.f32 	%f103, %f87, %f87, %f103;
	@%p12 bra 	$L__BB5_16;
	ld.global.f32 	%f88, [%rd5+8];
	fma.rn.f32 	%f103, %f88, %f88, %f103;
$L__BB5_16:
	div.rn.f32 	%f89, %f103, %f1;
	mul.f32 	%f90, %f18, %f2;
	sqrt.rn.f32 	%f91, %f89;
	add.f32 	%f92, %f19, %f91;
	div.rn.f32 	%f93, %f90, %f92;
	mul.wide.s32 	%rd27, %r38, 4;
	add.s64 	%rd28, %rd1, %rd27;
	ld.global.f32 	%f94, [%rd28];
	sub.f32 	%f95, %f94, %f93;
	st.global.f32 	[%rd28], %f95;
	add.s32 	%r38, %r38, %r2;
	setp.lt.s32 	%p13, %r38, %r25;
	@%p13 bra 	$L__BB5_3;
	bra.uni 	$L__BB5_19;
$L__BB5_17:
	mov.f32 	%f20, 0f00000000;
	div.rn.f32 	%f21, %f20, %f1;
	sqrt.rn.f32 	%f22, %f21;
	add.f32 	%f17, %f19, %f22;
$L__BB5_18:
	mul.wide.s32 	%rd11, %r38, 4;
	add.s64 	%rd12, %rd3, %rd11;
	ld.global.nc.f32 	%f23, [%rd12];
	mad.lo.s32 	%r31, %r38, %r24, %r3;
	mul.wide.s32 	%rd13, %r31, 4;
	add.s64 	%rd14, %rd2, %rd13;
	st.global.f32 	[%rd14], %f23;
	mul.f32 	%f24, %f18, %f23;
	div.rn.f32 	%f25, %f24, %f17;
	add.s64 	%rd15, %rd1, %rd11;
	ld.global.f32 	%f26, [%rd15];
	sub.f32 	%f27, %f26, %f25;
	st.global.f32 	[%rd15], %f27;
	add.s32 	%r38, %r38, %r2;
	setp.lt.s32 	%p3, %r38, %r25;
	@%p3 bra 	$L__BB5_18;
$L__BB5_19:
	ret;

}
	// .globl	init_adagrad_state_f32
.visible .entry init_adagrad_state_f32(
	.param .u64 .ptr .align 1 init_adagrad_state_f32_param_0,
	.param .u32 init_adagrad_state_f32_param_1
)
{
	.reg .pred 	%p<7>;
	.reg .b32 	%r<33>;
	.reg .b64 	%rd<11>;

	ld.param.u64 	%rd2, [init_adagrad_state_f32_param_0];
	ld.param.u32 	%r12, [init_adagrad_state_f32_param_1];
	cvta.to.global.u64 	%rd1, %rd2;
	mov.u32 	%r13, %ctaid.x;
	mov.u32 	%r14, %ntid.x;
	mov.u32 	%r15, %tid.x;
	mad.lo.s32 	%r31, %r13, %r14, %r15;
	mov.u32 	%r16, %nctaid.x;
	mul.lo.s32 	%r2, %r14, %r16;
	setp.ge.s32 	%p1, %r31, %r12;
	@%p1 bra 	$L__BB6_7;
	add.s32 	%r17, %r31, %r2;
	max.s32 	%r18, %r12, %r17;
	setp.lt.s32 	%p2, %r17, %r12;
	selp.u32 	%r19, 1, 0, %p2;
	add.s32 	%r20, %r17, %r19;
	sub.s32 	%r21, %r18, %r20;
	div.u32 	%r22, %r21, %r2;
	add.s32 	%r3, %r22, %r19;
	and.b32  	%r23, %r3, 3;
	setp.eq.s32 	%p3, %r23, 3;
	@%p3 bra 	$L__BB6_4;
	add.s32 	%r24, %r3, 1;
	and.b32  	%r25, %r24, 3;
	neg.s32 	%r29, %r25;
$L__BB6_3:
	.pragma "nounroll";
	mul.wide.s32 	%rd3, %r31, 4;
	add.s64 	%rd4, %rd1, %rd3;
	mov.b32 	%r26, 0;
	st.global.u32 	[%rd4], %r26;
	add.s32 	%r31, %r31, %r2;
	add.s32 	%r29, %r29, 1;
	setp.ne.s32 	%p4, %r29, 0;
	@%p4 bra 	$L__BB6_3;
$L__BB6_4:
	setp.lt.u32 	%p5, %r3, 3;
	@%p5 bra 	$L__BB6_7;
	mul.wide.s32 	%rd7, %r2, 4;
	shl.b32 	%r28, %r2, 2;
$L__BB6_6:
	mul.wide.s32 	%rd5, %r31, 4;
	add.s64 	%rd6, %rd1, %rd5;
	mov.b32 	%r27, 0;
	st.global.u32 	[%rd6], %r27;
	add.s64 	%rd8, %rd6, %rd7;
	st.global.u32 	[%rd8], %r27;
	add.s64 	%rd9, %rd8, %rd7;
	st.global.u32 	[%rd9], %r27;
	add.s64 	%rd10, %rd9, %rd7;
	st.global.u32 	[%rd10], %r27;
	add.s32 	%r31, %r28, %r31;
	setp.lt.s32 	%p6, %r31, %r12;
	@%p6 bra 	$L__BB6_6;
$L__BB6_7:
	ret;

}


// ===== COMPILED SASS (sm_100) =====

	.target	sm_100

	.elftype	@"ET_EXEC"


//--------------------- .note.nv.tkinfo           --------------------------
	.section	.note.nv.tkinfo,"",@"SHT_NOTE"
	.sectionflags	@"SHF_NOTE_NV_TKINFO"
	.tkinfo
        /*0018*/ 	.word	0x00000002
        /*0030*/ 	.string	""
        /*0030*/ 	.string	"ptxas"
        /*0030*/ 	.string	"Cuda compilation tools, release 13.0, V13.0.88"
        /*0030*/ 	.string	"Build cuda_13.0.r13.0/compiler.36424714_0"
        /*0030*/ 	.string	"-arch sm_100 -m 64 "



//--------------------- .note.nv.cuinfo           --------------------------
	.section	.note.nv.cuinfo,"",@"SHT_NOTE"
	.sectionflags	@"SHF_NOTE_NV_CUINFO"
        /*0018*/ 	.short	0x0002
        /*001a*/ 	.short	0x0064
        /*001c*/ 	.short	0x0082
	.zero		2


//--------------------- .nv.info                  --------------------------
	.section	.nv.info,"",@"SHT_CUDA_INFO"
	.align	4


	//----- nvinfo : EIATTR_REGCOUNT
	.align		4
        /*0000*/ 	.byte	0x04, 0x2f
        /*0002*/ 	.short	(.L_1 - .L_0)
	.align		4
.L_0:
        /*0004*/ 	.word	index@(adagrad_update_f32)
        /*0008*/ 	.word	0x0000001d


	//----- nvinfo : EIATTR_FRAME_SIZE
	.align		4
.L_1:
        /*000c*/ 	.byte	0x04, 0x11
        /*000e*/ 	.short	(.L_3 - .L_2)
	.align		4
.L_2:
        /*0010*/ 	.word	index@($__internal_11_$__cuda_sm3x_div_rn_noftz_f32_slowpath)
        /*0014*/ 	.word	0x00000000


	//----- nvinfo : EIATTR_FRAME_SIZE
	.align		4
.L_3:
        /*0018*/ 	.byte	0x04, 0x11
        /*001a*/ 	.short	(.L_5 - .L_4)
	.align		4
.L_4:
        /*001c*/ 	.word	index@($__internal_10_$__cuda_sm20_sqrt_rn_f32_slowpath)
        /*0020*/ 	.word	0x00000000


	//----- nvinfo : EIATTR_FRAME_SIZE
	.align		4
.L_5:
        /*0024*/ 	.byte	0x04, 0x11
        /*0026*/ 	.short	(.L_7 - .L_6)
	.align		4
.L_6:
        /*0028*/ 	.word	index@(adagrad_update_f32)
        /*002c*/ 	.word	0x00000000


	//----- nvinfo : EIATTR_REGCOUNT
	.align		4
.L_7:
        /*0030*/ 	.byte	0x04, 0x2f
        /*0032*/ 	.short	(.L_9 - .L_8)
	.align		4
.L_8:
        /*0034*/ 	.word	index@(adagrad_update_f64)
        /*0038*/ 	.word	0x00000028


	//----- nvinfo : EIATTR_FRAME_SIZE
	.align		4
.L_9:
        /*003c*/ 	.byte	0x04, 0x11
        /*003e*/ 	.short	(.L_11 - .L_10)
	.align		4
.L_10:
        /*0040*/ 	.word	index@($__internal_9_$__cuda_sm20_dsqrt_rn_f64_mediumpath_v1)
        /*0044*/ 	.word	0x00000000


	//----- nvinfo : EIATTR_FRAME_SIZE
	.align		4
.L_11:
        /*0048*/ 	.byte	0x04, 0x11
        /*004a*/ 	.short	(.L_13 - .L_12)
	.align		4
.L_12:
        /*004c*/ 	.word	index@($__internal_8_$__cuda_sm20_div_rn_f64_full)
        /*0050*/ 	.word	0x00000000


	//----- nvinfo : EIATTR_FRAME_SIZE
	.align		4
.L_13:
        /*0054*/ 	.byte	0x04, 0x11
        /*0056*/ 	.short	(.L_15 - .L_14)
	.align		4
.L_14:
        /*0058*/ 	.word	index@(adagrad_update_f64)
        /*005c*/ 	.word	0x00000000


	//----- nvinfo : EIATTR_REGCOUNT
	.align		4
.L_15:
        /*0060*/ 	.byte	0x04, 0x2f
        /*0062*/ 	.short	(.L_17 - .L_16)
	.align		4
.L_16:
        /*0064*/ 	.word	index@(adagrad_diagonal_f32)
        /*0068*/ 	.word	0x0000001e


	//----- nvinfo : EIATTR_FRAME_SIZE
	.align		4
.L_17:
        /*006c*/ 	.byte	0x04, 0x11
        /*006e*/ 	.short	(.L_19 - .L_18)
	.align		4
.L_18:
        /*0070*/ 	.word	index@($__internal_7_$__cuda_sm3x_div_rn_noftz_f32_slowpath)
        /*0074*/ 	.word	0x00000000


	//----- nvinfo : EIATTR_FRAME_SIZE
	.align		4
.L_19:
        /*0078*/ 	.byte	0x04, 0x11
        /*007a*/ 	.short	(.L_21 - .L_20)
	.align		4
.L_20:
        /*007c*/ 	.word	index@($__internal_6_$__cuda_sm20_sqrt_rn_f32_slowpath)
        /*0080*/ 	.word	0x00000000


	//----- nvinfo : EIATTR_FRAME_SIZE
	.align		4
.L_21:
        /*0084*/ 	.byte	0x04, 0x11
        /*0086*/ 	.short	(.L_23 - .L_22)
	.align		4
.L_22:
        /*0088*/ 	.word	index@(adagrad_diagonal_f32)
        /*008c*/ 	.word	0x00000000


	//----- nvinfo : EIATTR_REGCOUNT
	.align		4
.L_23:
        /*0090*/ 	.byte	0x04, 0x2f
        /*0092*/ 	.short	(.L_25 - .L_24)
	.align		4
.L_24:
        /*0094*/ 	.word	index@(adadelta_update_f32)
        /*0098*/ 	.word	0x00000020


	//----- nvinfo : EIATTR_FRAME_SIZE
	.align		4
.L_25:
        /*009c*/ 	.byte	0x04, 0x11
        /*009e*/ 	.short	(.L_27 - .L_26)
	.align		4
.L_26:
        /*00a0*/ 	.word	index@($__internal_5_$__cuda_sm3x_div_rn_noftz_f32_slowpath)
        /*00a4*/ 	.word	0x00000000


	//----- nvinfo : EIATTR_FRAME_SIZE
	.align		4
.L_27:
        /*00a8*/ 	.byte	0x04, 0x11
        /*00aa*/ 	.short	(.L_29 - .L_28)
	.align		4
.L_28:
        /*00ac*/ 	.word	index@($__internal_4_$__cuda_sm20_sqrt_rn_f32_slowpath)
        /*00b0*/ 	.word	0x00000000


	//----- nvinfo : EIATTR_FRAME_SIZE
	.align		4
.L_29:
        /*00b4*/ 	.byte	0x04, 0x11
        /*00b6*/ 	.short	(.L_31 - .L_30)
	.align		4
.L_30:
        /*00b8*/ 	.word	index@(adadelta_update_f32)
        /*00bc*/ 	.word	0x00000000


	//----- nvinfo : EIATTR_REGCOUNT
	.align		4
.L_31:
        /*00c0*/ 	.byte	0x04, 0x2f
        /*00c2*/ 	.short	(.L_33 - .L_32)
	.align		4
.L_32:
        /*00c4*/ 	.word	index@(adagrad_clipped_f32)
        /*00c8*/ 	.word	0x0000001c


	//----- nvinfo : EIATTR_FRAME_SIZE
	.align		4
.L_33:
        /*00cc*/ 	.byte	0x04, 0x11
        /*00ce*/ 	.short	(.L_35 - .L_34)
	.align		4
.L_34:
        /*00d0*/ 	.word	index@($__internal_3_$__cuda_sm3x_div_rn_noftz_f32_slowpath)
        /*00d4*/ 	.word	0x00000000


	//----- nvinfo : EIATTR_FRAME_SIZE
	.align		4
.L_35:
        /*00d8*/ 	.byte	0x04, 0x11
        /*00da*/ 	.short	(.L_37 - .L_36)
	.align		4
.L_36:
        /*00dc*/ 	.word	index@($__internal_2_$__cuda_sm20_sqrt_rn_f32_slowpath)
        /*00e0*/ 	.word	0x00000000


	//----- nvinfo : EIATTR_FRAME_SIZE
	.align		4
.L_37:
        /*00e4*/ 	.byte	0x04, 0x11
        /*00e6*/ 	.short	(.L_39 - .L_38)
	.align		4
.L_38:
        /*00e8*/ 	.word	index@(adagrad_clipped_f32)
        /*00ec*/ 	.word	0x00000000


	//----- nvinfo : EIATTR_REGCOUNT
	.align		4
.L_39:
        /*00f0*/ 	.byte	0x04, 0x2f
        /*00f2*/ 	.short	(.L_41 - .L_40)
	.align		4
.L_40:
        /*00f4*/ 	.word	index@(adagrad_window_f32)
        /*00f8*/ 	.word	0x0000001f


	//----- nvinfo : EIATTR_FRAME_SIZE
	.align		4
.L_41:
        /*00fc*/ 	.byte	0x04, 0x11
        /*00fe*/ 	.short	(.L_43 - .L_42)
	.align		4
.L_42:
        /*0100*/ 	.word	index@($__internal_1_$__cuda_sm3x_div_rn_noftz_f32_slowpath)
        /*0104*/ 	.word	0x00000000


	//----- nvinfo : EIATTR_FRAME_SIZE
	.align		4
.L_43:
        /*0108*/ 	.byte	0x04, 0x11
        /*010a*/ 	.short	(.L_45 - .L_44)
	.align		4
.L_44:
        /*010c*/ 	.word	index@($__internal_0_$__cuda_sm20_sqrt_rn_f32_slowpath)
        /*0110*/ 	.word	0x00000000


	//----- nvinfo : EIATTR_FRAME_SIZE
	.align		4
.L_45:
        /*0114*/ 	.byte	0x04, 0x11
        /*0116*/ 	.short	(.L_47 - .L_46)
	.align		4
.L_46:
        /*0118*/ 	.word	index@(adagrad_window_f32)
        /*011c*/ 	.word	0x00000000


	//----- nvinfo : EIATTR_REGCOUNT
	.align		4
.L_47:
        /*0120*/ 	.byte	0x04, 0x2f
        /*0122*/ 	.short	(.L_49 - .L_48)
	.align		4
.L_48:
        /*0124*/ 	.word	index@(init_adagrad_state_f32)
        /*0128*/ 	.word	0x00000010


	//----- nvinfo : EIATTR_FRAME_SIZE
	.align		4
.L_49:
        /*012c*/ 	.byte	0x04, 0x11
        /*012e*/ 	.short	(.L_51 - .L_50)
	.align		4
.L_50:
        /*0130*/ 	.word	index@(init_adagrad_state_f32)
        /*0134*/ 	.word	0x00000000


	//----- nvinfo : EIATTR_MIN_STACK_SIZE
	.align		4
.L_51:
        /*0138*/ 	.byte	0x04, 0x12
        /*013a*/ 	.short	(.L_53 - .L_52)
	.align		4
.L_52:
        /*013c*/ 	.word	index@(init_adagrad_state_f32)
        /*0140*/ 	.word	0x00000000


	//----- nvinfo : EIATTR_MIN_STACK_SIZE
	.align		4
.L_53:
        /*0144*/ 	.byte	0x04, 0x12
        /*0146*/ 	.short	(.L_55 - .L_54)
	.align		4
.L_54:
        /*0148*/ 	.word	index@(adagrad_window_f32)
        /*014c*/ 	.word	0x00000000


	//----- nvinfo : EIATTR_MIN_STACK_SIZE
	.align		4
.L_55:
        /*0150*/ 	.byte	0x04, 0x12
        /*0152*/ 	.short	(.L_57 - .L_56)
	.align		4
.L_56:
        /*0154*/ 	.word	index@(adagrad_clipped_f32)
        /*0158*/ 	.word	0x00000000


	//----- nvinfo : EIATTR_MIN_STACK_SIZE
	.align		4
.L_57:
        /*015c*/ 	.byte	0x04, 0x12
        /*015e*/ 	.short	(.L_59 - .L_58)
	.align		4
.L_58:
        /*0160*/ 	.word	index@(adadelta_update_f32)
        /*0164*/ 	.word	0x00000000


	//----- nvinfo : EIATTR_MIN_STACK_SIZE
	.align		4
.L_59:
        /*0168*/ 	.byte	0x04, 0x12
        /*016a*/ 	.short	(.L_61 - .L_60)
	.align		4
.L_60:
        /*016c*/ 	.word	index@(adagrad_diagonal_f32)
        /*0170*/ 	.word	0x00000000


	//----- nvinfo : EIATTR_MIN_STACK_SIZE
	.align		4
.L_61:
        /*0174*/ 	.byte	0x04, 0x12
        /*0176*/ 	.short	(.L_63 - .L_62)
	.align		4
.L_62:
        /*0178*/ 	.word	index@(adagrad_update_f64)
        /*017c*/ 	.word	0x00000000


	//----- nvinfo : EIATTR_MIN_STACK_SIZE
	.align		4
.L_63:
        /*0180*/ 	.byte	0x04, 0x12
        /*0182*/ 	.short	(.L_65 - .L_64)
	.align		4
.L_64:
        /*0184*/ 	.word	index@(adagrad_update_f32)
        /*0188*/ 	.word	0x00000000
.L_65:


//--------------------- .nv.compat                --------------------------
	.section	.nv.compat,"",@"SHT_CUDA_COMPAT_INFO"
	.align	4
        /*0000*/ 	.byte	0x02, 0x09, 0x00, 0x00, 0x02, 0x02, 0x01, 0x00, 0x02, 0x05, 0x05, 0x00, 0x03, 0x07, 0x01, 0x01
        /*0010*/ 	.byte	0x02, 0x03, 0x00, 0x00, 0x02, 0x06, 0x01, 0x00, 0x04, 0x0b, 0x08, 0x00, 0x01, 0x00, 0x00, 0x00
        /*0020*/ 	.byte	0x00, 0x00, 0x00, 0x00


//--------------------- .nv.info.init_adagrad_state_f32 --------------------------
	.section	.nv.info.init_adagrad_state_f32,"",@"SHT_CUDA_INFO"
	.sectionflags	@""
	.align	4


	//----- nvinfo : EIATTR_CUDA_API_VERSION
	.align		4
        /*0000*/ 	.byte	0x04, 0x37
        /*0002*/ 	.short	(.L_67 - .L_66)
.L_66:
        /*0004*/ 	.word	0x00000082


	//----- nvinfo : EIATTR_KPARAM_INFO
	.align		4
.L_67:
        /*0008*/ 	.byte	0x04, 0x17
        /*000a*/ 	.short	(.L_69 - .L_68)
.L_68:
        /*000c*/ 	.word	0x00000000
        /*0010*/ 	.short	0x0001
        /*0012*/ 	.short	0x0008
        /*0014*/ 	.byte	0x00, 0xf0, 0x11, 0x00


	//----- nvinfo : EIATTR_KPARAM_INFO
	.align		4
.L_69:
        /*0018*/ 	.byte	0x04, 0x17
        /*001a*/ 	.short	(.L_71 - .L_70)
.L_70:
        /*001c*/ 	.word	0x00000000
        /*0020*/ 	.short	0x0000
        /*0022*/ 	.short	0x0000
        /*0024*/ 	.byte	0x00, 0xf5, 0x21, 0x00


	//----- nvinfo : EIATTR_SPARSE_MMA_MASK
	.align		4
.L_71:
        /*0028*/ 	.byte	0x03, 0x50
        /*002a*/ 	.short	0x0000


	//----- nvinfo : EIATTR_MAXREG_COUNT
	.align		4
        /*002c*/ 	.byte	0x03, 0x1b
        /*002e*/ 	.short	0x00ff


	//----- nvinfo : EIATTR_MERCURY_ISA_VERSION
	.align		4
        /*0030*/ 	.byte	0x03, 0x5f
        /*0032*/ 	.short	0x0101


	//----- nvinfo : EIATTR_VRC_CTA_INIT_COUNT
	.align		4
        /*0034*/ 	.byte	0x02, 0x4a
	.zero		1
	.zero		1


	//----- nvinfo : EIATTR_EXIT_INSTR_OFFSETS
	.align		4
        /*0038*/ 	.byte	0x04, 0x1c
        /*003a*/ 	.short	(.L_73 - .L_72)


	//   ....[0]....
.L_72:
        /*003c*/ 	.word	0x00000090


	//   ....[1]....
        /*0040*/ 	.word	0x00000330


	//   ....[2]....
        /*0044*/ 	.word	0x00000400


	//----- nvinfo : EIATTR_CRS_STACK_SIZE
	.align		4
.L_73:
        /*0048*/ 	.byte	0x04, 0x1e
        /*004a*/ 	.short	(.L_75 - .L_74)
.L_74:
        /*004c*/ 	.word	0x00000000


	//----- nvinfo : EIATTR_CBANK_PARAM_SIZE
	.align		4
.L_75:
        /*0050*/ 	.byte	0x03, 0x19
        /*0052*/ 	.short	0x000c


	//----- nvinfo : EIATTR_PARAM_CBANK
	.align		4
        /*0054*/ 	.byte	0x04, 0x0a
        /*0056*/ 	.short	(.L_77 - .L_76)
	.align		4
.L_76:
        /*0058*/ 	.word	index@(.nv.constant0.init_adagrad_state_f32)
        /*005c*/ 	.short	0x0380
        /*005e*/ 	.short	0x000c


	//----- nvinfo : EIATTR_SW_WAR
	.align		4
.L_77:
        /*0060*/ 	.byte	0x04, 0x36
        /*0062*/ 	.short	(.L_79 - .L_78)
.L_78:
        /*0064*/ 	.word	0x00000008
.L_79:


//--------------------- .nv.info.adagrad_window_f32 --------------------------
	.section	.nv.info.adagrad_window_f32,"",@"SHT_CUDA_INFO"
	.sectionflags	@""
	.align	4


	//----- nvinfo : EIATTR_CUDA_API_VERSION
	.align		4
        /*0000*/ 	.byte	0x04, 0x37
        /*0002*/ 	.short	(.L_81 - .L_80)
.L_80:
        /*0004*/ 	.word	0x00000082


	//----- nvinfo : EIATTR_KPARAM_INFO
	.align		4
.L_81:
        /*0008*/ 	.byte	0x04, 0x17
        /*000a*/ 	.short	(.L_83 - .L_82)
.L_82:
        /*000c*/ 	.word	0x00000000
        /*0010*/ 	.short	0x0007
        /*0012*/ 	.short	0x002c
        /*0014*/ 	.byte	0x00, 0xf0, 0x11, 0x00


	//----- nvinfo : EIATTR_KPARAM_INFO
	.align		4
.L_83:
        /*0018*/ 	.byte	0x04, 0x17
        /*001a*/ 	.short	(.L_85 - .L_84)
.L_84:
        /*001c*/ 	.word	0x00000000
        /*0020*/ 	.short	0x0006
        /*0022*/ 	.short	0x0028
        /*0024*/ 	.byte	0x00, 0xf0, 0x11, 0x00


	//----- nvinfo : EIATTR_KPARAM_INFO
	.align		4
.L_85:
        /*0028*/ 	.byte	0x04, 0x17
        /*002a*/ 	.short	(.L_87 - .L_86)
.L_86:
        /*002c*/ 	.word	0x00000000
        /*0030*/ 	.short	0x0005
        /*0032*/ 	.short	0x0024
        /*0034*/ 	.byte	0x00, 0xf0, 0x11, 0x00


	//----- nvinfo : EIATTR_KPARAM_INFO
	.align		4
.L_87:
        /*0038*/ 	.byte	0x04, 0x17
        /*003a*/ 	.short	(.L_89 - .L_88)
.L_88:
        /*003c*/ 	.word	0x00000000
        /*0040*/ 	.short	0x0004
        /*0042*/ 	.short	0x0020
        /*0044*/ 	.byte	0x00, 0xf0, 0x11, 0x00


	//----- nvinfo : EIATTR_KPARAM_INFO
	.align		4
.L_89:
        /*0048*/ 	.byte	0x04, 0x17
        /*004a*/ 	.short	(.L_91 - .L_90)
.L_90:
        /*004c*/ 	.word	0x00000000
        /*0050*/ 	.short	0x0003
        /*0052*/ 	.short	0x0018
        /*0054*/ 	.byte	0x00, 0xf5, 0x21, 0x00


	//----- nvinfo : EIATTR_KPARAM_INFO
	.align		4
.L_91:
        /*0058*/ 	.byte	0x04, 0x17
        /*005a*/ 	.short	(.L_93 - .L_92)
.L_92:
        /*005c*/ 	.word	0x00000000
        /*0060*/ 	.short	0x0002
        /*0062*/ 	.short	0x0010
        /*0064*/ 	.byte	0x00, 0xf5, 0x21, 0x00


	//----- nvinfo : EIATTR_KPARAM_INFO
	.align		4
.L_93:
        /*0068*/ 	.byte	0x04, 0x17
        /*006a*/ 	.short	(.L_95 - .L_94)
.L_94:
        /*006c*/ 	.word	0x00000000
        /*0070*/ 	.short	0x0001
        /*0072*/ 	.short	0x0008
        /*0074*/ 	.byte	0x00, 0xf5, 0x21, 0x00


	//----- nvinfo : EIATTR_KPARAM_INFO
	.align		4
.L_95:
        /*0078*/ 	.byte	0x04, 0x17
        /*007a*/ 	.short	(.L_97 - .L_96)
.L_96:
        /*007c*/ 	.word	0x00000000
        /*0080*/ 	.short	0x0000
        /*0082*/ 	.short	0x0000
        /*0084*/ 	.byte	0x00, 0xf5, 0x21, 0x00


	//----- nvinfo : EIATTR_SPARSE_MMA_MASK
	.align		4
.L_97:
        /*0088*/ 	.byte	0x03, 0x50
        /*008a*/ 	.short	0x0000


	//----- nvinfo : EIATTR_MAXREG_COUNT
	.align		4
        /*008c*/ 	.byte	0x03, 0x1b
        /*008e*/ 	.short	0x00ff


	//----- nvinfo : EIATTR_MERCURY_ISA_VERSION
	.align		4
        /*0090*/ 	.byte	0x03, 0x5f
        /*0092*/ 	.short	0x0101


	//----- nvinfo : EIATTR_VRC_CTA_INIT_COUNT
	.align		4
        /*0094*/ 	.byte	0x02, 0x4a
	.zero		1
	.zero		1


	//----- nvinfo : EIATTR_EXIT_INSTR_OFFSETS
	.align		4
        /*0098*/ 	.byte	0x04, 0x1c
        /*009a*/ 	.short	(.L_99 - .L_98)


	//   ....[0]....
.L_98:
        /*009c*/ 	.word	0x00000200


	//   ....[1]....
        /*00a0*/ 	.word	0x00000d40


	//   ....[2]....
        /*00a4*/ 	.word	0x00001150


	//----- nvinfo : EIATTR_CRS_STACK_SIZE
	.align		4
.L_99:
        /*00a8*/ 	.byte	0x04, 0x1e
        /*00aa*/ 	.short	(.L_101 - .L_100)
.L_100:
        /*00ac*/ 	.word	0x00000000


	//----- nvinfo : EIATTR_CBANK_PARAM_SIZE
	.align		4
.L_101:
        /*00b0*/ 	.byte	0x03, 0x19
        /*00b2*/ 	.short	0x0030


	//----- nvinfo : EIATTR_PARAM_CBANK
	.align		4
        /*00b4*/ 	.byte	0x04, 0x0a
        /*00b6*/ 	.short	(.L_103 - .L_102)
	.align		4
.L_102:
        /*00b8*/ 	.word	index@(.nv.constant0.adagrad_window_f32)
        /*00bc*/ 	.short	0x0380
        /*00be*/ 	.short	0x0030


	//----- nvinfo : EIATTR_SW_WAR
	.align		4
.L_103:
        /*00c0*/ 	.byte	0x04, 0x36
        /*00c2*/ 	.short	(.L_105 - .L_104)
.L_104:
        /*00c4*/ 	.word	0x00000008
.L_105:


//--------------------- .nv.info.adagrad_clipped_f32 --------------------------
	.section	.nv.info.adagrad_clipped_f32,"",@"SHT_CUDA_INFO"
	.sectionflags	@""
	.align	4


	//----- nvinfo : EIATTR_CUDA_API_VERSION
	.align		4
        /*0000*/ 	.byte	0x04, 0x37
        /*0002*/ 	.short	(.L_107 - .L_106)
.L_106:
        /*0004*/ 	.word	0x00000082


	//----- nvinfo : EIATTR_KPARAM_INFO
	.align		4
.L_107:
        /*0008*/ 	.byte	0x04, 0x17
        /*000a*/ 	.short	(.L_109 - .L_108)
.L_108:
        /*000c*/ 	.word	0x00000000
        /*0010*/ 	.short	0x0006
        /*0012*/ 	.short	0x0024
        /*0014*/ 	.byte	0x00, 0xf0, 0x11, 0x00


	//----- nvinfo : EIATTR_KPARAM_INFO
	.align		4
.L_109:
        /*0018*/ 	.byte	0x04, 0x17
        /*001a*/ 	.short	(.L_111 - .L_110)
.L_110:
        /*001c*/ 	.word	0x00000000
        /*0020*/ 	.short	0x0005
        /*0022*/ 	.short	0x0020
        /*0024*/ 	.byte	0x00, 0xf0, 0x11, 0x00


	//----- nvinfo : EIATTR_KPARAM_INFO
	.align		4
.L_111:
        /*0028*/ 	.byte	0x04, 0x17
        /*002a*/ 	.short	(.L_113 - .L_112)
.L_112:
        /*002c*/ 	.word	0x00000000
        /*0030*/ 	.short	0x0004
        /*0032*/ 	.short	0x001c
        /*0034*/ 	.byte	0x00, 0xf0, 0x11, 0x00


	//----- nvinfo : EIATTR_KPARAM_INFO
	.align		4
.L_113:
        /*0038*/ 	.byte	0x04, 0x17
        /*003a*/ 	.short	(.L_115 - .L_114)
.L_114:
        /*003c*/ 	.word	0x00000000
        /*0040*/ 	.short	0x0003
        /*0042*/ 	.short	0x0018
        /*0044*/ 	.byte	0x00, 0xf0, 0x11, 0x00


	//----- nvinfo : EIATTR_KPARAM_INFO
	.align		4
.L_115:
        /*0048*/ 	.byte	0x04, 0x17
        /*004a*/ 	.short	(.L_117 - .L_116)
.L_116:
        /*004c*/ 	.word	0x00000000
        /*0050*/ 	.short	0x0002
        /*0052*/ 	.short	0x0010
        /*0054*/ 	.byte	0x00, 0xf5, 0x21, 0x00


	//----- nvinfo : EIATTR_KPARAM_INFO
	.align		4
.L_117:
        /*0058*/ 	.byte	0x04, 0x17
        /*005a*/ 	.short	(.L_119 - .L_118)
.L_118:
        /*005c*/ 	.word	0x00000000
        /*0060*/ 	.short	0x0001
        /*0062*/ 	.short	0x0008
        /*0064*/ 	.byte	0x00, 0xf5, 0x21, 0x00


	//----- nvinfo : EIATTR_KPARAM_INFO
	.align		4
.L_119:
        /*0068*/ 	.byte	0x04, 0x17
        /*006a*/ 	.short	(.L_121 - .L_120)
.L_120:
        /*006c*/ 	.word	0x00000000
        /*0070*/ 	.short	0x0000
        /*0072*/ 	.short	0x0000
        /*0074*/ 	.byte	0x00, 0xf5, 0x21, 0x00


	//----- nvinfo : EIATTR_SPARSE_MMA_MASK
	.align		4
.L_121:
        /*0078*/ 	.byte	0x03, 0x50
        /*007a*/ 	.short	0x0000


	//----- nvinfo : EIATTR_MAXREG_COUNT
	.align		4
        /*007c*/ 	.byte	0x03, 0x1b
        /*007e*/ 	.short	0x00ff


	//----- nvinfo : EIATTR_NUM_BARRIERS
	.align		4
        /*0080*/ 	.byte	0x02, 0x4c
        /*0082*/ 	.byte	0x01
	.zero		1


	//----- nvinfo : EIATTR_MERCURY_ISA_VERSION
	.align		4
        /*0084*/ 	.byte	0x03, 0x5f
        /*0086*/ 	.short	0x0101


	//----- nvinfo : EIATTR_VRC_CTA_INIT_COUNT
	.align		4
        /*0088*/ 	.byte	0x02, 0x4a
	.zero		1
	.zero		1


	//----- nvinfo : EIATTR_EXIT_INSTR_OFFSETS
	.align		4
        /*008c*/ 	.byte	0x04, 0x1c
        /*008e*/ 	.short	(.L_123 - .L_122)


	//   ....[0]....
.L_122:
        /*0090*/ 	.word	0x00000910


	//   ....[1]....
        /*0094*/ 	.word	0x00000ec0


	//   ....[2]....
        /*0098*/ 	.word	0x00001910


	//----- nvinfo : EIATTR_CRS_STACK_SIZE
	.align		4
.L_123:
        /*009c*/ 	.byte	0x04, 0x1e
        /*009e*/ 	.short	(.L_125 - .L_124)
.L_124:
        /*00a0*/ 	.word	0x00000000


	//----- nvinfo : EIATTR_CBANK_PARAM_SIZE
	.align		4
.L_125:
        /*00a4*/ 	.byte	0x03, 0x19
        /*00a6*/ 	.short	0x0028


	//----- nvinfo : EIATTR_PARAM_CBANK
	.align		4
        /*00a8*/ 	.byte	0x04, 0x0a
        /*00aa*/ 	.short	(.L_127 - .L_126)
	.align		4
.L_126:
        /*00ac*/ 	.word	index@(.nv.constant0.adagrad_clipped_f32)
        /*00b0*/ 	.short	0x0380
        /*00b2*/ 	.short	0x0028


	//----- nvinfo : EIATTR_SW_WAR
	.align		4
.L_127:
        /*00b4*/ 	.byte	0x04, 0x36
        /*00b6*/ 	.short	(.L_129 - .L_128)
.L_128:
        /*00b8*/ 	.word	0x00000008
.L_129:


//--------------------- .nv.info.adadelta_update_f32 --------------------------
	.section	.nv.info.adadelta_update_f32,"",@"SHT_CUDA_INFO"
	.sectionflags	@""
	.align	4


	//----- nvinfo : EIATTR_CUDA_API_VERSION
	.align		4
        /*0000*/ 	.byte	0x04, 0x37
        /*0002*/ 	.short	(.L_131 - .L_130)
.L_130:
        /*0004*/ 	.word	0x00000082


	//----- nvinfo : EIATTR_KPARAM_INFO
	.align		4
.L_131:
        /*0008*/ 	.byte	0x04, 0x17
        /*000a*/ 	.short	(.L_133 - .L_132)
.L_132:
        /*000c*/ 	.word	0x00000000
        /*0010*/ 	.short	0x0007
        /*0012*/ 	.short	0x002c
        /*0014*/ 	.byte	0x00, 0xf0, 0x11, 0x00


	//----- nvinfo : EIATTR_KPARAM_INFO
	.align		4
.L_133:
        /*0018*/ 	.byte	0x04, 0x17
        /*001a*/ 	.short	(.L_135 - .L_134)
.L_134:
        /*001c*/ 	.word	0x00000000
        /*0020*/ 	.short	0x0006
        /*0022*/ 	.short	0x0028
        /*0024*/ 	.byte	0x00, 0xf0, 0x11, 0x00


	//----- nvinfo : EIATTR_KPARAM_INFO
	.align		4
.L_135:
        /*0028*/ 	.byte	0x04, 0x17
        /*002a*/ 	.short	(.L_137 - .L_136)
.L_136:
        /*002c*/ 	.word	0x00000000
        /*0030*/ 	.short	0x0005
        /*0032*/ 	.short	0x0024
        /*0034*/ 	.byte	0x00, 0xf0, 0x11, 0x00


	//----- nvinfo : EIATTR_KPARAM_INFO
	.align		4
.L_137:
        /*0038*/ 	.byte	0x04, 0x17
        /*003a*/ 	.short	(.L_139 - .L_138)
.L_138:
        /*003c*/ 	.word	0x00000000
        /*0040*/ 	.short	0x0004
        /*0042*/ 	.short	0x0020
        /*0044*/ 	.byte	0x00, 0xf0, 0x11, 0x00


	//----- nvinfo : EIATTR_KPARAM_INFO
	.align		4
.L_139:
        /*0048*/ 	.byte	0x04, 0x17
        /*004a*/ 	.short	(.L_141 - .L_140)
.L_140:
        /*004c*/ 	.word	0x00000000
        /*0050*/ 	.short	0x0003
        /*0052*/ 	.short	0x0018
        /*0054*/ 	.byte	0x00, 0xf5, 0x21, 0x00


	//----- nvinfo : EIATTR_KPARAM_INFO
	.align		4
.L_141:
        /*0058*/ 	.byte	0x04, 0x17
        /*005a*/ 	.short	(.L_143 - .L_142)
.L_142:
        /*005c*/ 	.word	0x00000000
        /*0060*/ 	.short	0x0002
        /*0062*/ 	.short	0x0010
        /*0064*/ 	.byte	0x00, 0xf5, 0x21, 0x00


	//----- nvinfo : EIATTR_KPARAM_INFO
	.align		4
.L_143:
        /*0068*/ 	.byte	0x04, 0x17
        /*006a*/ 	.short	(.L_145 - .L_144)
.L_144:
        /*006c*/ 	.word	0x00000000
        /*0070*/ 	.short	0x0001
        /*0072*/ 	.short	0x0008
        /*0074*/ 	.byte	0x00, 0xf5, 0x21, 0x00


	//----- nvinfo : EIATTR_KPARAM_INFO
	.align		4
.L_145:
        /*0078*/ 	.byte	0x04, 0x17
        /*007a*/ 	.short	(.L_147 - .L_146)
.L_146:
        /*007c*/ 	.word	0x00000000
        /*0080*/ 	.short	0x0000
        /*0082*/ 	.short	0x0000
        /*0084*/ 	.byte	0x00, 0xf5, 0x21, 0x00


	//----- nvinfo : EIATTR_SPARSE_MMA_MASK
	.align		4
.L_147:
        /*0088*/ 	.byte	0x03, 0x50
        /*008a*/ 	.short	0x0000


	//----- nvinfo : EIATTR_MAXREG_COUNT
	.align		4
        /*008c*/ 	.byte	0x03, 0x1b
        /*008e*/ 	.short	0x00ff


	//----- nvinfo : EIATTR_MERCURY_ISA_VERSION
	.align		4
        /*0090*/ 	.byte	0x03, 0x5f
        /*0092*/ 	.short	0x0101


	//----- nvinfo : EIATTR_VRC_CTA_INIT_COUNT
	.align		4
        /*0094*/ 	.byte	0x02, 0x4a
	.zero		1
	.zero		1


	//----- nvinfo : EIATTR_EXIT_INSTR_OFFSETS
	.align		4
        /*0098*/ 	.byte	0x04, 0x1c
        /*009a*/ 	.short	(.L_149 - .L_148)


	//   ....[0]....
.L_148:
        /*009c*/ 	.word	0x00000090


	//   ....[1]....
        /*00a0*/ 	.word	0x00000650


	//   ....[2]....
        /*00a4*/ 	.word	0x00000ab0


	//----- nvinfo : EIATTR_CRS_STACK_SIZE
	.align		4
.L_149:
        /*00a8*/ 	.byte	0x04, 0x1e
        /*00aa*/ 	.short	(.L_151 - .L_150)
.L_150:
        /*00ac*/ 	.word	0x00000000


	//----- nvinfo : EIATTR_CBANK_PARAM_SIZE
	.align		4
.L_151:
        /*00b0*/ 	.byte	0x03, 0x19
        /*00b2*/ 	.short	0x0030


	//----- nvinfo : EIATTR_PARAM_CBANK
	.align		4
        /*00b4*/ 	.byte	0x04, 0x0a
        /*00b6*/ 	.short	(.L_153 - .L_152)
	.align		4
.L_152:
        /*00b8*/ 	.word	index@(.nv.constant0.adadelta_update_f32)
        /*00bc*/ 	.short	0x0380
        /*00be*/ 	.short	0x0030


	//----- nvinfo : EIATTR_SW_WAR
	.align		4
.L_153:
        /*00c0*/ 	.byte	0x04, 0x36
        /*00c2*/ 	.short	(.L_155 - .L_154)
.L_154:
        /*00c4*/ 	.word	0x00000008
.L_155:


//--------------------- .nv.info.adagrad_diagonal_f32 --------------------------
	.section	.nv.info.adagrad_diagonal_f32,"",@"SHT_CUDA_INFO"
	.sectionflags	@""
	.align	4


	//----- nvinfo : EIATTR_CUDA_API_VERSION
	.align		4
        /*0000*/ 	.byte	0x04, 0x37
        /*0002*/ 	.short	(.L_157 - .L_156)
.L_156:
        /*0004*/ 	.word	0x00000082


	//----- nvinfo : EIATTR_KPARAM_INFO
	.align		4
.L_157:
        /*0008*/ 	.byte	0x04, 0x17
        /*000a*/ 	.short	(.L_159 - .L_158)
.L_158:
        /*000c*/ 	.word	0x00000000
        /*0010*/ 	.short	0x0007
        /*0012*/ 	.short	0x002c
        /*0014*/ 	.byte	0x00, 0xf0, 0x11, 0x00


	//----- nvinfo : EIATTR_KPARAM_INFO
	.align		4
.L_159:
        /*0018*/ 	.byte	0x04, 0x17
        /*001a*/ 	.short	(.L_161 - .L_160)
.L_160:
        /*001c*/ 	.word	0x00000000
        /*0020*/ 	.short	0x0006
        /*0022*/ 	.short	0x0028
        /*0024*/ 	.byte	0x00, 0xf0, 0x11, 0x00


	//----- nvinfo : EIATTR_KPARAM_INFO
	.align		4
.L_161:
        /*0028*/ 	.byte	0x04, 0x17
        /*002a*/ 	.short	(.L_163 - .L_162)
.L_162:
        /*002c*/ 	.word	0x00000000
        /*0030*/ 	.short	0x0005
        /*0032*/ 	.short	0x0024
        /*0034*/ 	.byte	0x00, 0xf0, 0x11, 0x00


	//----- nvinfo : EIATTR_KPARAM_INFO
	.align		4
.L_163:
        /*0038*/ 	.byte	0x04, 0x17
        /*003a*/ 	.short	(.L_165 - .L_164)
.L_164:
        /*003c*/ 	.word	0x00000000
        /*0040*/ 	.short	0x0004
        /*0042*/ 	.short	0x0020
        /*0044*/ 	.byte	0x00, 0xf0, 0x11, 0x00


	//----- nvinfo : EIATTR_KPARAM_INFO
	.align		4
.L_165:
        /*0048*/ 	.byte	0x04, 0x17
        /*004a*/ 	.short	(.L_167 - .L_166)
.L_166:
        /*004c*/ 	.word	0x00000000
        /*0050*/ 	.short	0x0003
        /*0052*/ 	.short	0x0018
        /*0054*/ 	.byte	0x00, 0xf5, 0x21, 0x00


	//----- nvinfo : EIATTR_KPARAM_INFO
	.align		4
.L_167:
        /*0058*/ 	.byte	0x04, 0x17
        /*005a*/ 	.short	(.L_169 - .L_168)
.L_168:
        /*005c*/ 	.word	0x00000000
        /*0060*/ 	.short	0x0002
        /*0062*/ 	.short	0x0010
        /*0064*/ 	.byte	0x00, 0xf5, 0x21, 0x00


	//----- nvinfo : EIATTR_KPARAM_INFO
	.align		4
.L_169:
        /*0068*/ 	.byte	0x04, 0x17
        /*006a*/ 	.short	(.L_171 - .L_170)
.L_170:
        /*006c*/ 	.word	0x00000000
        /*0070*/ 	.short	0x0001
        /*0072*/ 	.short	0x0008
        /*0074*/ 	.byte	0x00, 0xf5, 0x21, 0x00


	//----- nvinfo : EIATTR_KPARAM_INFO
	.align		4
.L_171:
        /*0078*/ 	.byte	0x04, 0x17
        /*007a*/ 	.short	(.L_173 - .L_172)
.L_172:
        /*007c*/ 	.word	0x00000000
        /*0080*/ 	.short	0x0000
        /*0082*/ 	.short	0x0000
        /*0084*/ 	.byte	0x00, 0xf5, 0x21, 0x00


	//----- nvinfo : EIATTR_SPARSE_MMA_MASK
	.align		4
.L_173:
        /*0088*/ 	.byte	0x03, 0x50
        /*008a*/ 	.short	0x0000


	//----- nvinfo : EIATTR_MAXREG_COUNT
	.align		4
        /*008c*/ 	.byte	0x03, 0x1b
        /*008e*/ 	.short	0x00ff


	//----- nvinfo : EIATTR_MERCURY_ISA_VERSION
	.align		4
        /*0090*/ 	.byte	0x03, 0x5f
        /*0092*/ 	.short	0x0101


	//----- nvinfo : EIATTR_VRC_CTA_INIT_COUNT
	.align		4
        /*0094*/ 	.byte	0x02, 0x4a
	.zero		1
	.zero		1


	//----- nvinfo : EIATTR_EXIT_INSTR_OFFSETS
	.align		4
        /*0098*/ 	.byte	0x04, 0x1c
        /*009a*/ 	.short	(.L_175 - .L_174)


	//   ....[0]....
.L_174:
        /*009c*/ 	.word	0x00000090


	//   ....[1]....
        /*00a0*/ 	.word	0x000004e0


	//   ....[2]....
        /*00a4*/ 	.word	0x000007a0


	//   ....[3]....
        /*00a8*/ 	.word	0x00000b70


	//   ....[4]....
        /*00ac*/ 	.word	0x00000e20


	//----- nvinfo : EIATTR_CRS_STACK_SIZE
	.align		4
.L_175:
        /*00b0*/ 	.byte	0x04, 0x1e
        /*00b2*/ 	.short	(.L_177 - .L_176)
.L_176:
        /*00b4*/ 	.word	0x00000000


	//----- nvinfo : EIATTR_CBANK_PARAM_SIZE
	.align		4
.L_177:
        /*00b8*/ 	.byte	0x03, 0x19
        /*00ba*/ 	.short	0x0030


	//----- nvinfo : EIATTR_PARAM_CBANK
	.align		4
        /*00bc*/ 	.byte	0x04, 0x0a
        /*00be*/ 	.short	(.L_179 - .L_178)
	.align		4
.L_178:
        /*00c0*/ 	.word	index@(.nv.constant0.adagrad_diagonal_f32)
        /*00c4*/ 	.short	0x0380
        /*00c6*/ 	.short	0x0030


	//----- nvinfo : EIATTR_SW_WAR
	.align		4
.L_179:
        /*00c8*/ 	.byte	0x04, 0x36
        /*00ca*/ 	.short	(.L_181 - .L_180)
.L_180:
        /*00cc*/ 	.word	0x00000008
.L_181:


//--------------------- .nv.info.adagrad_update_f64 --------------------------
	.section	.nv.info.adagrad_update_f64,"",@"SHT_CUDA_INFO"
	.sectionflags	@""
	.align	4


	//----- nvinfo : EIATTR_CUDA_API_VERSION
	.align		4
        /*0000*/ 	.byte	0x04, 0x37
        /*0002*/ 	.short	(.L_183 - .L_182)
.L_182:
        /*0004*/ 	.word	0x00000082


	//----- nvinfo : EIATTR_KPARAM_INFO
	.align		4
.L_183:
        /*0008*/ 	.byte	0x04, 0x17
        /*000a*/ 	.short	(.L_185 - .L_184)
.L_184:
        /*000c*/ 	.word	0x00000000
        /*0010*/ 	.short	0x0007
        /*0012*/ 	.short	0x0034
        /*0014*/ 	.byte	0x00, 0xf0, 0x11, 0x00


	//----- nvinfo : EIATTR_KPARAM_INFO
	.align		4
.L_185:
        /*0018*/ 	.byte	0x04, 0x17
        /*001a*/ 	.short	(.L_187 - .L_186)
.L_186:
        /*001c*/ 	.word	0x00000000
        /*0020*/ 	.short	0x0006
        /*0022*/ 	.short	0x0030
        /*0024*/ 	.byte	0x00, 0xf0, 0x11, 0x00


	//----- nvinfo : EIATTR_KPARAM_INFO
	.align		4
.L_187:
        /*0028*/ 	.byte	0x04, 0x17
        /*002a*/ 	.short	(.L_189 - .L_188)
.L_188:
        /*002c*/ 	.word	0x00000000
        /*0030*/ 	.short	0x0005
        /*0032*/ 	.short	0x0028
        /*0034*/ 	.byte	0x00, 0xf0, 0x21, 0x00


	//----- nvinfo : EIATTR_KPARAM_INFO
	.align		4
.L_189:
        /*0038*/ 	.byte	0x04, 0x17
        /*003a*/ 	.short	(.L_191 - .L_190)
.L_190:
        /*003c*/ 	.word	0x00000000
        /*0040*/ 	.short	0x0004
        /*0042*/ 	.short	0x0020
        /*0044*/ 	.byte	0x00, 0xf0, 0x21, 0x00


	//----- nvinfo : EIATTR_KPARAM_INFO
	.align		4
.L_191:
        /*0048*/ 	.byte	0x04, 0x17
        /*004a*/ 	.short	(.L_193 - .L_192)
.L_192:
        /*004c*/ 	.word	0x00000000
        /*0050*/ 	.short	0x0003
        /*0052*/ 	.short	0x0018
        /*0054*/ 	.byte	0x00, 0xf0, 0x21, 0x00


	//----- nvinfo : EIATTR_KPARAM_INFO
	.align		4
.L_193:
        /*0058*/ 	.byte	0x04, 0x17
        /*005a*/ 	.short	(.L_195 - .L_194)
.L_194:
        /*005c*/ 	.word	0x00000000
        /*0060*/ 	.short	0x0002
        /*0062*/ 	.short	0x0010
        /*0064*/ 	.byte	0x00, 0xf5, 0x21, 0x00


	//----- nvinfo : EIATTR_KPARAM_INFO
	.align		4
.L_195:
        /*0068*/ 	.byte	0x04, 0x17
        /*006a*/ 	.short	(.L_197 - .L_196)
.L_196:
        /*006c*/ 	.word	0x00000000
        /*0070*/ 	.short	0x0001
        /*0072*/ 	.short	0x0008
        /*0074*/ 	.byte	0x00, 0xf5, 0x21, 0x00


	//----- nvinfo : EIATTR_KPARAM_INFO
	.align		4
.L_197:
        /*0078*/ 	.byte	0x04, 0x17
        /*007a*/ 	.short	(.L_199 - .L_198)
.L_198:
        /*007c*/ 	.word	0x00000000
        /*0080*/ 	.short	0x0000
        /*0082*/ 	.short	0x0000
        /*0084*/ 	.byte	0x00, 0xf5, 0x21, 0x00


	//----- nvinfo : EIATTR_SPARSE_MMA_MASK
	.align		4
.L_199:
        /*0088*/ 	.byte	0x03, 0x50
        /*008a*/ 	.short	0x0000


	//----- nvinfo : EIATTR_MAXREG_COUNT
	.align		4
        /*008c*/ 	.byte	0x03, 0x1b
        /*008e*/ 	.short	0x00ff


	//----- nvinfo : EIATTR_MERCURY_ISA_VERSION
	.align		4
        /*0090*/ 	.byte	0x03, 0x5f
        /*0092*/ 	.short	0x0101


	//----- nvinfo : EIATTR_VRC_CTA_INIT_COUNT
	.align		4
        /*0094*/ 	.byte	0x02, 0x4a
	.zero		1
	.zero		1


	//----- nvinfo : EIATTR_EXIT_INSTR_OFFSETS
	.align		4
        /*0098*/ 	.byte	0x04, 0x1c
        /*009a*/ 	.short	(.L_201 - .L_200)


	//   ....[0]....
.L_200:
        /*009c*/ 	.word	0x00000090


	//   ....[1]....
        /*00a0*/ 	.word	0x00000560


	//   ....[2]....
        /*00a4*/ 	.word	0x00000900


	//----- nvinfo : EIATTR_CRS_STACK_SIZE
	.align		4
.L_201:
        /*00a8*/ 	.byte	0x04, 0x1e
        /*00aa*/ 	.short	(.L_203 - .L_202)
.L_202:
        /*00ac*/ 	.word	0x00000000


	//----- nvinfo : EIATTR_CBANK_PARAM_SIZE
	.align		4
.L_203:
        /*00b0*/ 	.byte	0x03, 0x19
        /*00b2*/ 	.short	0x0038


	//----- nvinfo : EIATTR_PARAM_CBANK
	.align		4
        /*00b4*/ 	.byte	0x04, 0x0a
        /*00b6*/ 	.short	(.L_205 - .L_204)
	.align		4
.L_204:
        /*00b8*/ 	.word	index@(.nv.constant0.adagrad_update_f64)
        /*00bc*/ 	.short	0x0380
        /*00be*/ 	.short	0x0038


	//----- nvinfo : EIATTR_SW_WAR
	.align		4
.L_205:
        /*00c0*/ 	.byte	0x04, 0x36
        /*00c2*/ 	.short	(.L_207 - .L_206)
.L_206:
        /*00c4*/ 	.word	0x00000008
.L_207:


//--------------------- .nv.info.adagrad_update_f32 --------------------------
	.section	.nv.info.adagrad_update_f32,"",@"SHT_CUDA_INFO"
	.sectionflags	@""
	.align	4


	//----- nvinfo : EIATTR_CUDA_API_VERSION
	.align		4
        /*0000*/ 	.byte	0x04, 0x37
        /*0002*/ 	.short	(.L_209 - .L_208)
.L_208:
        /*0004*/ 	.word	0x00000082


	//----- nvinfo : EIATTR_KPARAM_INFO
	.align		4
.L_209:
        /*0008*/ 	.byte	0x04, 0x17
        /*000a*/ 	.short	(.L_211 - .L_210)
.L_210:
        /*000c*/ 	.word	0x00000000
        /*0010*/ 	.short	0x0007
        /*0012*/ 	.short	0x0028
        /*0014*/ 	.byte	0x00, 0xf0, 0x11, 0x00


	//----- nvinfo : EIATTR_KPARAM_INFO
	.align		4
.L_211:
        /*0018*/ 	.byte	0x04, 0x17
        /*001a*/ 	.short	(.L_213 - .L_212)
.L_212:
        /*001c*/ 	.word	0x00000000
        /*0020*/ 	.short	0x0006
        /*0022*/ 	.short	0x0024
        /*0024*/ 	.byte	0x00, 0xf0, 0x11, 0x00


	//----- nvinfo : EIATTR_KPARAM_INFO
	.align		4
.L_213:
        /*0028*/ 	.byte	0x04, 0x17
        /*002a*/ 	.short	(.L_215 - .L_214)
.L_214:
        /*002c*/ 	.word	0x00000000
        /*0030*/ 	.short	0x0005
        /*0032*/ 	.short	0x0020
        /*0034*/ 	.byte	0x00, 0xf0, 0x11, 0x00


	//----- nvinfo : EIATTR_KPARAM_INFO
	.align		4
.L_215:
        /*0038*/ 	.byte	0x04, 0x17
        /*003a*/ 	.short	(.L_217 - .L_216)
.L_216:
        /*003c*/ 	.word	0x00000000
        /*0040*/ 	.short	0x0004
        /*0042*/ 	.short	0x001c
        /*0044*/ 	.byte	0x00, 0xf0, 0x11, 0x00


	//----- nvinfo : EIATTR_KPARAM_INFO
	.align		4
.L_217:
        /*0048*/ 	.byte	0x04, 0x17
        /*004a*/ 	.short	(.L_219 - .L_218)
.L_218:
        /*004c*/ 	.word	0x00000000
        /*0050*/ 	.short	0x0003
        /*0052*/ 	.short	0x0018
        /*0054*/ 	.byte	0x00, 0xf0, 0x11, 0x00


	//----- nvinfo : EIATTR_KPARAM_INFO
	.align		4
.L_219:
        /*0058*/ 	.byte	0x04, 0x17
        /*005a*/ 	.short	(.L_221 - .L_220)
.L_220:
        /*005c*/ 	.word	0x00000000
        /*0060*/ 	.short	0x0002
        /*0062*/ 	.short	0x0010
        /*0064*/ 	.byte	0x00, 0xf5, 0x21, 0x00


	//----- nvinfo : EIATTR_KPARAM_INFO
	.align		4
.L_221:
        /*0068*/ 	.byte	0x04, 0x17
        /*006a*/ 	.short	(.L_223 - .L_222)
.L_222:
        /*006c*/ 	.word	0x00000000
        /*0070*/ 	.short	0x0001
        /*0072*/ 	.short	0x0008
        /*0074*/ 	.byte	0x00, 0xf5, 0x21, 0x00


	//----- nvinfo : EIATTR_KPARAM_INFO
	.align		4
.L_223:
        /*0078*/ 	.byte	0x04, 0x17
        /*007a*/ 	.short	(.L_225 - .L_224)
.L_224:
        /*007c*/ 	.word	0x00000000
        /*0080*/ 	.short	0x0000
        /*0082*/ 	.short	0x0000
        /*0084*/ 	.byte	0x00, 0xf5, 0x21, 0x00


	//----- nvinfo : EIATTR_SPARSE_MMA_MASK
	.align		4
.L_225:
        /*0088*/ 	.byte	0x03, 0x50
        /*008a*/ 	.short	0x0000


	//----- nvinfo : EIATTR_MAXREG_COUNT
	.align		4
        /*008c*/ 	.byte	0x03, 0x1b
        /*008e*/ 	.short	0x00ff


	//----- nvinfo : EIATTR_MERCURY_ISA_VERSION
	.align		4
        /*0090*/ 	.byte	0x03, 0x5f
        /*0092*/ 	.short	0x0101


	//----- nvinfo : EIATTR_VRC_CTA_INIT_COUNT
	.align		4
        /*0094*/ 	.byte	0x02, 0x4a
	.zero		1
	.zero		1


	//----- nvinfo : EIATTR_EXIT_INSTR_OFFSETS
	.align		4
        /*0098*/ 	.byte	0x04, 0x1c
        /*009a*/ 	.short	(.L_227 - .L_226)


	//   ....[0]....
.L_226:
        /*009c*/ 	.word	0x00000090


	//   ....[1]....
        /*00a0*/ 	.word	0x00000430


	//   ....[2]....
        /*00a4*/ 	.word	0x000006e0


	//----- nvinfo : EIATTR_CRS_STACK_SIZE
	.align		4
.L_227:
        /*00a8*/ 	.byte	0x04, 0x1e
        /*00aa*/ 	.short	(.L_229 - .L_228)
.L_228:
        /*00ac*/ 	.word	0x00000000


	//----- nvinfo : EIATTR_CBANK_PARAM_SIZE
	.align		4
.L_229:
        /*00b0*/ 	.byte	0x03, 0x19
        /*00b2*/ 	.short	0x002c


	//----- nvinfo : EIATTR_PARAM_CBANK
	.align		4
        /*00b4*/ 	.byte	0x04, 0x0a
        /*00b6*/ 	.short	(.L_231 - .L_230)
	.align		4
.L_230:
        /*00b8*/ 	.word	index@(.nv.constant0.adagrad_update_f32)
        /*00bc*/ 	.short	0x0380
        /*00be*/ 	.short	0x002c


	//----- nvinfo : EIATTR_SW_WAR
	.align		4
.L_231:
        /*00c0*/ 	.byte	0x04, 0x36
        /*00c2*/ 	.short	(.L_233 - .L_232)
.L_232:
        /*00c4*/ 	.word	0x00000008
.L_233:


//--------------------- .nv.callgraph             --------------------------
	.section	.nv.callgraph,"",@"SHT_CUDA_CALLGRAPH"
	.align	4
	.sectionentsize	8
	.align		4
        /*0000*/ 	.word	0x00000000
	.align		4
        /*0004*/ 	.word	0xffffffff
	.align		4
        /*0008*/ 	.word	0x00000000
	.align		4
        /*000c*/ 	.word	0xfffffffe
	.align		4
        /*0010*/ 	.word	0x00000000
	.align		4
        /*0014*/ 	.word	0xfffffffd
	.align		4
        /*0018*/ 	.word	0x00000000
	.align		4
        /*001c*/ 	.word	0xfffffffc


//--------------------- .text.init_adagrad_state_f32 --------------------------
	.section	.text.init_adagrad_state_f32,"ax",@progbits
	.align	128
        .global         init_adagrad_state_f32
        .type           init_adagrad_state_f32,@function
        .size           init_adagrad_state_f32,(.L_x_227 - init_adagrad_state_f32)
        .other          init_adagrad_state_f32,@"STO_CUDA_ENTRY STV_DEFAULT"
init_adagrad_state_f32:
.text.init_adagrad_state_f32:
[----:B------:R-:W-:Y:S01]  /*0000*/  LDC R1, c[0x0][0x37c] ;  /* 0x0000df00ff017b82 */ /* 0x000fe20000000800 */
[----:B------:R-:W0:Y:S07]  /*0010*/  S2R R3, SR_TID.X ;  /* 0x0000000000037919 */ /* 0x000e2e0000002100 */
[----:B------:R-:W0:Y:S01]  /*0020*/  S2UR UR4, SR_CTAID.X ;  /* 0x00000000000479c3 */ /* 0x000e220000002500 */
[----:B------:R-:W1:Y:S07]  /*0030*/  LDCU UR6, c[0x0][0x388] ;  /* 0x00007100ff0677ac */ /* 0x000e6e0008000800 */
[----:B------:R-:W0:Y:S01]  /*0040*/  LDC R0, c[0x0][0x360] ;  /* 0x0000d800ff007b82 */ /* 0x000e220000000800 */
[----:B------:R-:W2:Y:S01]  /*0050*/  LDCU UR5, c[0x0][0x370] ;  /* 0x00006e00ff0577ac */ /* 0x000ea20008000800 */
[----:B0-----:R-:W-:-:S02]  /*0060*/  IMAD R3, R0, UR4, R3 ;  /* 0x0000000400037c24 */ /* 0x001fc4000f8e0203 */
[----:B--2---:R-:W-:-:S03]  /*0070*/  IMAD R0, R0, UR5, RZ ;  /* 0x0000000500007c24 */ /* 0x004fc6000f8e02ff */
[----:B-1----:R-:W-:-:S13]  /*0080*/  ISETP.GE.AND P0, PT, R3, UR6, PT ;  /* 0x0000000603007c0c */ /* 0x002fda000bf06270 */
[----:B------:R-:W-:Y:S05]  /*0090*/  @P0 EXIT ;  /* 0x000000000000094d */ /* 0x000fea0003800000 */
[----:B------:R-:W0:Y:S01]  /*00a0*/  I2F.U32.RP R8, R0 ;  /* 0x0000000000087306 */ /* 0x000e220000209000 */
[C---:B------:R-:W-:Y:S01]  /*00b0*/  IADD3 R2, PT, PT, R0.reuse, R3, RZ ;  /* 0x0000000300027210 */ /* 0x040fe20007ffe0ff */
[----:B------:R-:W-:Y:S01]  /*00c0*/  IMAD.MOV R9, RZ, RZ, -R0 ;  /* 0x000000ffff097224 */ /* 0x000fe200078e0a00 */
[----:B------:R-:W-:Y:S01]  /*00d0*/  ISETP.NE.U32.AND P2, PT, R0, RZ, PT ;  /* 0x000000ff0000720c */ /* 0x000fe20003f45070 */
[----:B------:R-:W1:Y:S01]  /*00e0*/  LDCU.64 UR4, c[0x0][0x358] ;  /* 0x00006b00ff0477ac */ /* 0x000e620008000a00 */
[C---:B------:R-:W-:Y:S01]  /*00f0*/  ISETP.GE.AND P0, PT, R2.reuse, UR6, PT ;  /* 0x0000000602007c0c */ /* 0x040fe2000bf06270 */
[----:B------:R-:W-:Y:S01]  /*0100*/  BSSY.RECONVERGENT B0, `(.L_x_0) ;  /* 0x0000022000007945 */ /* 0x000fe20003800200 */
[----:B------:R-:W-:Y:S02]  /*0110*/  VIMNMX R7, PT, PT, R2, UR6, !PT ;  /* 0x0000000602077c48 */ /* 0x000fe4000ffe0100 */
[----:B------:R-:W-:-:S04]  /*0120*/  SEL R6, RZ, 0x1, P0 ;  /* 0x00000001ff067807 */ /* 0x000fc80000000000 */
[----:B------:R-:W-:Y:S01]  /*0130*/  IADD3 R7, PT, PT, R7, -R2, -R6 ;  /* 0x8000000207077210 */ /* 0x000fe20007ffe806 */
[----:B0-----:R-:W0:Y:S02]  /*0140*/  MUFU.RCP R8, R8 ;  /* 0x0000000800087308 */ /* 0x001e240000001000 */
[----:B0-----:R-:W-:-:S06]  /*0150*/  VIADD R4, R8, 0xffffffe ;  /* 0x0ffffffe08047836 */ /* 0x001fcc0000000000 */
[----:B------:R0:W2:Y:S02]  /*0160*/  F2I.FTZ.U32.TRUNC.NTZ R5, R4 ;  /* 0x0000000400057305 */ /* 0x0000a4000021f000 */
[----:B0-----:R-:W-:Y:S02]  /*0170*/  IMAD.MOV.U32 R4, RZ, RZ, RZ ;  /* 0x000000ffff047224 */ /* 0x001fe400078e00ff */
[----:B--2---:R-:W-:-:S04]  /*0180*/  IMAD R9, R9, R5, RZ ;  /* 0x0000000509097224 */ /* 0x004fc800078e02ff */
[----:B------:R-:W-:-:S06]  /*0190*/  IMAD.HI.U32 R8, R5, R9, R4 ;  /* 0x0000000905087227 */ /* 0x000fcc00078e0004 */
[----:B------:R-:W-:-:S04]  /*01a0*/  IMAD.HI.U32 R5, R8, R7, RZ ;  /* 0x0000000708057227 */ /* 0x000fc800078e00ff */
[----:B------:R-:W-:-:S04]  /*01b0*/  IMAD.MOV R2, RZ, RZ, -R5 ;  /* 0x000000ffff027224 */ /* 0x000fc800078e0a05 */
[----:B------:R-:W-:-:S05]  /*01c0*/  IMAD R7, R0, R2, R7 ;  /* 0x0000000200077224 */ /* 0x000fca00078e0207 */
[----:B------:R-:W-:-:S13]  /*01d0*/  ISETP.GE.U32.AND P0, PT, R7, R0, PT ;  /* 0x000000000700720c */ /* 0x000fda0003f06070 */
[----:B------:R-:W-:Y:S01]  /*01e0*/  @P0 IADD3 R7, PT, PT, -R0, R7, RZ ;  /* 0x0000000700070210 */ /* 0x000fe20007ffe1ff */
[----:B------:R-:W-:-:S03]  /*01f0*/  @P0 VIADD R5, R5, 0x1 ;  /* 0x0000000105050836 */ /* 0x000fc60000000000 */
[----:B------:R-:W-:-:S13]  /*0200*/  ISETP.GE.U32.AND P1, PT, R7, R0, PT ;  /* 0x000000000700720c */ /* 0x000fda0003f26070 */
[----:B------:R-:W-:Y:S02]  /*0210*/  @P1 IADD3 R5, PT, PT, R5, 0x1, RZ ;  /* 0x0000000105051810 */ /* 0x000fe40007ffe0ff */
[----:B------:R-:W-:-:S05]  /*0220*/  @!P2 LOP3.LUT R5, RZ, R0, RZ, 0x33, !PT ;  /* 0x00000000ff05a212 */ /* 0x000fca00078e33ff */
[----:B------:R-:W-:-:S05]  /*0230*/  IMAD.IADD R2, R6, 0x1, R5 ;  /* 0x0000000106027824 */ /* 0x000fca00078e0205 */
[C---:B------:R-:W-:Y:S02]  /*0240*/  LOP3.LUT R4, R2.reuse, 0x3, RZ, 0xc0, !PT ;  /* 0x0000000302047812 */ /* 0x040fe400078ec0ff */
[----:B------:R-:W-:Y:S02]  /*0250*/  ISETP.GE.U32.AND P1, PT, R2, 0x3, PT ;  /* 0x000000030200780c */ /* 0x000fe40003f26070 */
[----:B------:R-:W-:-:S13]  /*0260*/  ISETP.NE.AND P0, PT, R4, 0x3, PT ;  /* 0x000000030400780c */ /* 0x000fda0003f05270 */
[----:B-1----:R-:W-:Y:S05]  /*0270*/  @!P0 BRA `(.L_x_1) ;  /* 0x0000000000288947 */ /* 0x002fea0003800000 */
[----:B------:R-:W0:Y:S01]  /*0280*/  LDC.64 R6, c[0x0][0x380] ;  /* 0x0000e000ff067b82 */ /* 0x000e220000000a00 */
[----:B------:R-:W-:-:S04]  /*0290*/  IADD3 R2, PT, PT, R2, 0x1, RZ ;  /* 0x0000000102027810 */ /* 0x000fc80007ffe0ff */
[----:B------:R-:W-:-:S05]  /*02a0*/  LOP3.LUT R2, R2, 0x3, RZ, 0xc0, !PT ;  /* 0x0000000302027812 */ /* 0x000fca00078ec0ff */
[----:B------:R-:W-:-:S07]  /*02b0*/  IMAD.MOV R2, RZ, RZ, -R2 ;  /* 0x000000ffff027224 */ /* 0x000fce00078e0a02 */
.L_x_2:
[----:B0-----:R-:W-:Y:S01]  /*02c0*/  IMAD.WIDE R4, R3, 0x4, R6 ;  /* 0x0000000403047825 */ /* 0x001fe200078e0206 */
[----:B------:R-:W-:-:S03]  /*02d0*/  IADD3 R2, PT, PT, R2, 0x1, RZ ;  /* 0x0000000102027810 */ /* 0x000fc60007ffe0ff */
[----:B------:R-:W-:Y:S01]  /*02e0*/  IMAD.IADD R3, R0, 0x1, R3 ;  /* 0x0000000100037824 */ /* 0x000fe200078e0203 */
[----:B------:R1:W-:Y:S01]  /*02f0*/  STG.E desc[UR4][R4.64], RZ ;  /* 0x000000ff04007986 */ /* 0x0003e2000c101904 */
[----:B------:R-:W-:-:S13]  /*0300*/  ISETP.NE.AND P0, PT, R2, RZ, PT ;  /* 0x000000ff0200720c */ /* 0x000fda0003f05270 */
[----:B-1----:R-:W-:Y:S05]  /*0310*/  @P0 BRA `(.L_x_2) ;  /* 0xfffffffc00e80947 */ /* 0x002fea000383ffff */
.L_x_1:
[----:B------:R-:W-:Y:S05]  /*0320*/  BSYNC.RECONVERGENT B0 ;  /* 0x0000000000007941 */ /* 0x000fea0003800200 */
.L_x_0:
[----:B------:R-:W-:Y:S05]  /*0330*/  @!P1 EXIT ;  /* 0x000000000000994d */ /* 0x000fea0003800000 */
[----:B------:R-:W0:Y:S02]  /*0340*/  LDC.64 R10, c[0x0][0x380] ;  /* 0x0000e000ff0a7b82 */ /* 0x000e240000000a00 */
.L_x_3:
[----:B01----:R-:W-:Y:S01]  /*0350*/  IMAD.WIDE R12, R3, 0x4, R10 ;  /* 0x00000004030c7825 */ /* 0x003fe200078e020a */
[----:B------:R-:W-:-:S04]  /*0360*/  LEA R3, R0, R3, 0x2 ;  /* 0x0000000300037211 */ /* 0x000fc800078e10ff */
[----:B------:R1:W-:Y:S01]  /*0370*/  STG.E desc[UR4][R12.64], RZ ;  /* 0x000000ff0c007986 */ /* 0x0003e2000c101904 */
[----:B------:R-:W-:Y:S01]  /*0380*/  IMAD.WIDE R4, R0, 0x4, R12 ;  /* 0x0000000400047825 */ /* 0x000fe200078e020c */
[----:B------:R-:W-:-:S04]  /*0390*/  ISETP.GE.AND P0, PT, R3, UR6, PT ;  /* 0x0000000603007c0c */ /* 0x000fc8000bf06270 */
[----:B------:R1:W-:Y:S01]  /*03a0*/  STG.E desc[UR4][R4.64], RZ ;  /* 0x000000ff04007986 */ /* 0x0003e2000c101904 */
[----:B------:R-:W-:-:S05]  /*03b0*/  IMAD.WIDE R6, R0, 0x4, R4 ;  /* 0x0000000400067825 */ /* 0x000fca00078e0204 */
[----:B------:R1:W-:Y:S01]  /*03c0*/  STG.E desc[UR4][R6.64], RZ ;  /* 0x000000ff06007986 */ /* 0x0003e2000c101904 */
[----:B------:R-:W-:-:S05]  /*03d0*/  IMAD.WIDE R8, R0, 0x4, R6 ;  /* 0x0000000400087825 */ /* 0x000fca00078e0206 */
[----:B------:R1:W-:Y:S01]  /*03e0*/  STG.E desc[UR4][R8.64], RZ ;  /* 0x000000ff08007986 */ /* 0x0003e2000c101904 */
[----:B------:R-:W-:Y:S05]  /*03f0*/  @!P0 BRA `(.L_x_3) ;  /* 0xfffffffc00d48947 */ /* 0x000fea000383ffff */
[----:B------:R-:W-:Y:S05]  /*0400*/  EXIT ;  /* 0x000000000000794d */ /* 0x000fea0003800000 */
.L_x_4:
[----:B------:R-:W-:-:S00]  /*0410*/  BRA `(.L_x_4) ;  /* 0xfffffffc00fc7947 */ /* 0x000fc0000383ffff */
[----:B------:R-:W-:-:S00]  /*0420*/  NOP ;  /* 0x0000000000007918 */ /* 0x000fc00000000000 */
        /* <DEDUP_REMOVED lines=13> */
.L_x_227:


//--------------------- .text.adagrad_window_f32  --------------------------
	.section	.text.adagrad_window_f32,"ax",@progbits
	.align	128
        .global         adagrad_window_f32
        .type           adagrad_window_f32,@function
        .size           adagrad_window_f32,(.L_x_216 - adagrad_window_f32)
        .other          adagrad_window_f32,@"STO_CUDA_ENTRY STV_DEFAULT"
adagrad_window_f32:
.text.adagrad_window_f32:
[----:B------:R-:W-:Y:S08]  /*0000*/  LDC R1, c[0x0][0x37c] ;  /* 0x0000df00ff017b82 */ /* 0x000ff00000000800 */
[----:B------:R-:W0:Y:S01]  /*0010*/  LDC.64 R2, c[0x0][0x398] ;  /* 0x0000e600ff027b82 */ /* 0x000e220000000a00 */
[----:B------:R-:W0:Y:S01]  /*0020*/  LDCU.64 UR6, c[0x0][0x358] ;  /* 0x00006b00ff0677ac */ /* 0x000e220008000a00 */
[----:B------:R-:W1:Y:S06]  /*0030*/  LDCU UR8, c[0x0][0x3ac] ;  /* 0x00007580ff0877ac */ /* 0x000e6c0008000800 */
[----:B------:R-:W2:Y:S01]  /*0040*/  LDC R8, c[0x0][0x3a8] ;  /* 0x0000ea00ff087b82 */ /* 0x000ea20000000800 */
[----:B0-----:R-:W3:Y:S07]  /*0050*/  LDG.E.CONSTANT R2, desc[UR6][R2.64] ;  /* 0x0000000602027981 */ /* 0x001eee000c1e9900 */
[----:B------:R-:W0:Y:S01]  /*0060*/  S2UR UR4, SR_CTAID.X ;  /* 0x00000000000479c3 */ /* 0x000e220000002500 */
[----:B--2---:R-:W-:-:S04]  /*0070*/  IABS R7, R8 ;  /* 0x0000000800077213 */ /* 0x004fc80000000000 */
[----:B------:R-:W2:Y:S08]  /*0080*/  I2F.RP R0, R7 ;  /* 0x0000000700007306 */ /* 0x000eb00000209400 */
[----:B--2---:R-:W2:Y:S02]  /*0090*/  MUFU.RCP R0, R0 ;  /* 0x0000000000007308 */ /* 0x004ea40000001000 */
[----:B--2---:R-:W-:-:S06]  /*00a0*/  IADD3 R4, PT, PT, R0, 0xffffffe, RZ ;  /* 0x0ffffffe00047810 */ /* 0x004fcc0007ffe0ff */
[----:B------:R2:W4:Y:S02]  /*00b0*/  F2I.FTZ.U32.TRUNC.NTZ R5, R4 ;  /* 0x0000000400057305 */ /* 0x000524000021f000 */
[----:B--2---:R-:W-:Y:S01]  /*00c0*/  IMAD.MOV.U32 R4, RZ, RZ, RZ ;  /* 0x000000ffff047224 */ /* 0x004fe200078e00ff */
[----:B----4-:R-:W-:-:S05]  /*00d0*/  IADD3 R6, PT, PT, RZ, -R5, RZ ;  /* 0x80000005ff067210 */ /* 0x010fca0007ffe0ff */
[----:B------:R-:W-:Y:S02]  /*00e0*/  IMAD R9, R6, R7, RZ ;  /* 0x0000000706097224 */ /* 0x000fe400078e02ff */
[----:B------:R-:W0:Y:S02]  /*00f0*/  S2R R6, SR_TID.X ;  /* 0x0000000000067919 */ /* 0x000e240000002100 */
[----:B------:R-:W-:Y:S01]  /*0100*/  IMAD.HI.U32 R5, R5, R9, R4 ;  /* 0x0000000905057227 */ /* 0x000fe200078e0004 */
[----:B---3--:R-:W-:-:S05]  /*0110*/  IABS R10, R2 ;  /* 0x00000002000a7213 */ /* 0x008fca0000000000 */
[----:B------:R-:W-:-:S05]  /*0120*/  IMAD.HI.U32 R5, R5, R10, RZ ;  /* 0x0000000a05057227 */ /* 0x000fca00078e00ff */
[----:B------:R-:W-:-:S05]  /*0130*/  IADD3 R5, PT, PT, -R5, RZ, RZ ;  /* 0x000000ff05057210 */ /* 0x000fca0007ffe1ff */
[C---:B------:R-:W-:Y:S02]  /*0140*/  IMAD R4, R7.reuse, R5, R10 ;  /* 0x0000000507047224 */ /* 0x040fe400078e020a */
[----:B------:R-:W0:Y:S01]  /*0150*/  LDC R5, c[0x0][0x360] ;  /* 0x0000d800ff057b82 */ /* 0x000e220000000800 */
[----:B------:R-:W2:Y:S02]  /*0160*/  LDCU UR5, c[0x0][0x370] ;  /* 0x00006e00ff0577ac */ /* 0x000ea40008000800 */
[----:B------:R-:W-:-:S13]  /*0170*/  ISETP.GT.U32.AND P0, PT, R7, R4, PT ;  /* 0x000000040700720c */ /* 0x000fda0003f04070 */
[----:B------:R-:W-:Y:S01]  /*0180*/  @!P0 IMAD.IADD R4, R4, 0x1, -R7 ;  /* 0x0000000104048824 */ /* 0x000fe200078e0a07 */
[----:B------:R-:W-:-:S04]  /*0190*/  ISETP.GE.AND P0, PT, R2, RZ, PT ;  /* 0x000000ff0200720c */ /* 0x000fc80003f06270 */
[----:B------:R-:W-:Y:S01]  /*01a0*/  ISETP.GT.U32.AND P2, PT, R7, R4, PT ;  /* 0x000000040700720c */ /* 0x000fe20003f44070 */
[C---:B0-----:R-:W-:Y:S02]  /*01b0*/  IMAD R6, R5.reuse, UR4, R6 ;  /* 0x0000000405067c24 */ /* 0x041fe4000f8e0206 */
[----:B--2---:R-:W-:-:S03]  /*01c0*/  IMAD R5, R5, UR5, RZ ;  /* 0x0000000505057c24 */ /* 0x004fc6000f8e02ff */
[----:B-1----:R-:W-:-:S07]  /*01d0*/  ISETP.GE.AND P1, PT, R6, UR8, PT ;  /* 0x0000000806007c0c */ /* 0x002fce000bf26270 */
[----:B------:R-:W-:Y:S02]  /*01e0*/  @!P2 IADD3 R4, PT, PT, R4, -R7, RZ ;  /* 0x800000070404a210 */ /* 0x000fe40007ffe0ff */
[----:B------:R-:W-:-:S04]  /*01f0*/  ISETP.NE.AND P2, PT, R8, RZ, PT ;  /* 0x000000ff0800720c */ /* 0x000fc80003f45270 */
[----:B------:R-:W-:Y:S09]  /*0200*/  @P1 EXIT ;  /* 0x000000000000194d */ /* 0x000ff20003800000 */
[----:B------:R-:W-:Y:S01]  /*0210*/  ISETP.GE.AND P1, PT, R8, 0x1, PT ;  /* 0x000000010800780c */ /* 0x000fe20003f26270 */
[----:B------:R-:W-:Y:S01]  /*0220*/  @!P0 IMAD.MOV R4, RZ, RZ, -R4 ;  /* 0x000000ffff048224 */ /* 0x000fe200078e0a04 */
[-C--:B------:R-:W-:Y:S02]  /*0230*/  I2FP.F32.S32 R0, R8.reuse ;  /* 0x0000000800007245 */ /* 0x080fe40000201400 */
[----:B------:R-:W-:-:S09]  /*0240*/  @!P2 LOP3.LUT R4, RZ, R8, RZ, 0x33, !PT ;  /* 0x00000008ff04a212 */ /* 0x000fd200078e33ff */
[----:B------:R-:W-:Y:S05]  /*0250*/  @!P1 BRA `(.L_x_5) ;  /* 0x0000000800bc9947 */ /* 0x000fea0003800000 */
[----:B------:R-:W0:Y:S01]  /*0260*/  LDCU.64 UR4, c[0x0][0x390] ;  /* 0x00007200ff0477ac */ /* 0x000e220008000a00 */
[C---:B------:R-:W-:Y:S02]  /*0270*/  LOP3.LUT R17, R8.reuse, 0x7, RZ, 0xc0, !PT ;  /* 0x0000000708117812 */ /* 0x040fe400078ec0ff */
[C---:B------:R-:W-:Y:S02]  /*0280*/  LOP3.LUT R7, R8.reuse, 0x7ffffff0, RZ, 0xc0, !PT ;  /* 0x7ffffff008077812 */ /* 0x040fe400078ec0ff */
[C---:B------:R-:W-:Y:S02]  /*0290*/  LOP3.LUT R18, R8.reuse, 0xf, RZ, 0xc0, !PT ;  /* 0x0000000f08127812 */ /* 0x040fe400078ec0ff */
[----:B------:R-:W-:Y:S02]  /*02a0*/  LOP3.LUT R8, R8, 0x3, RZ, 0xc0, !PT ;  /* 0x0000000308087812 */ /* 0x000fe400078ec0ff */
[----:B------:R-:W-:Y:S02]  /*02b0*/  IADD3 R19, PT, PT, R17, -0x1, RZ ;  /* 0xffffffff11137810 */ /* 0x000fe40007ffe0ff */
[----:B------:R-:W-:Y:S01]  /*02c0*/  IADD3 R9, PT, PT, -R7, RZ, RZ ;  /* 0x000000ff07097210 */ /* 0x000fe20007ffe1ff */
[----:B0-----:R-:W-:-:S04]  /*02d0*/  UIADD3 UR4, UP0, UPT, UR4, 0x20, URZ ;  /* 0x0000002004047890 */ /* 0x001fc8000ff1e0ff */
[----:B------:R-:W-:-:S12]  /*02e0*/  UIADD3.X UR5, UPT, UPT, URZ, UR5, URZ, UP0, !UPT ;  /* 0x00000005ff057290 */ /* 0x000fd800087fe4ff */
.L_x_18:
[----:B0-----:R-:W0:Y:S01]  /*02f0*/  LDC.64 R2, c[0x0][0x388] ;  /* 0x0000e200ff027b82 */ /* 0x001e220000000a00 */
[----:B------:R-:W1:Y:S07]  /*0300*/  LDCU UR8, c[0x0][0x3a8] ;  /* 0x00007500ff0877ac */ /* 0x000e6e0008000800 */
[----:B------:R-:W2:Y:S01]  /*0310*/  LDC.64 R14, c[0x0][0x390] ;  /* 0x0000e400ff0e7b82 */ /* 0x000ea20000000a00 */
[----:B0-----:R-:W-:-:S05]  /*0320*/  IMAD.WIDE R2, R6, 0x4, R2 ;  /* 0x0000000406027825 */ /* 0x001fca00078e0202 */
[----:B------:R-:W3:Y:S01]  /*0330*/  LDG.E.CONSTANT R10, desc[UR6][R2.64] ;  /* 0x00000006020a7981 */ /* 0x000ee2000c1e9900 */
[----:B-1----:R-:W-:Y:S01]  /*0340*/  IMAD R11, R6, UR8, RZ ;  /* 0x00000008060b7c24 */ /* 0x002fe2000f8e02ff */
[----:B------:R-:W-:-:S03]  /*0350*/  UISETP.GE.U32.AND UP0, UPT, UR8, 0x10, UPT ;  /* 0x000000100800788c */ /* 0x000fc6000bf06070 */
[----:B------:R-:W-:-:S04]  /*0360*/  IMAD.IADD R13, R4, 0x1, R11 ;  /* 0x00000001040d7824 */ /* 0x000fc800078e020b */
[----:B--2---:R-:W-:Y:S01]  /*0370*/  IMAD.WIDE R14, R13, 0x4, R14 ;  /* 0x000000040d0e7825 */ /* 0x004fe200078e020e */
[----:B------:R-:W-:-:S04]  /*0380*/  CS2R R12, SRZ ;  /* 0x00000000000c7805 */ /* 0x000fc8000001ff00 */
[----:B---3--:R0:W-:Y:S01]  /*0390*/  STG.E desc[UR6][R14.64], R10 ;  /* 0x0000000a0e007986 */ /* 0x0081e2000c101906 */
[----:B------:R-:W-:Y:S05]  /*03a0*/  BRA.U !UP0, `(.L_x_6) ;  /* 0x0000000108ac7547 */ /* 0x000fea000b800000 */
[----:B------:R-:W-:Y:S01]  /*03b0*/  HFMA2 R13, -RZ, RZ, 0, 0 ;  /* 0x00000000ff0d7431 */ /* 0x000fe200000001ff */
[----:B0-----:R-:W-:Y:S01]  /*03c0*/  MOV R15, R11 ;  /* 0x0000000b000f7202 */ /* 0x001fe20000000f00 */
[----:B------:R-:W-:-:S07]  /*03d0*/  IMAD.MOV.U32 R12, RZ, RZ, R9 ;  /* 0x000000ffff0c7224 */ /* 0x000fce00078e0009 */
.L_x_7:
[----:B------:R-:W-:Y:S02]  /*03e0*/  MOV R2, UR4 ;  /* 0x0000000400027c02 */ /* 0x000fe40008000f00 */
[----:B------:R-:W-:-:S03]  /*03f0*/  MOV R3, UR5 ;  /* 0x0000000500037c02 */ /* 0x000fc60008000f00 */
[----:B------:R-:W-:-:S05]  /*0400*/  IMAD.WIDE R2, R15, 0x4, R2 ;  /* 0x000000040f027825 */ /* 0x000fca00078e0202 */
[----:B------:R-:W2:Y:S04]  /*0410*/  LDG.E R26, desc[UR6][R2.64+-0x20] ;  /* 0xffffe006021a7981 */ /* 0x000ea8000c1e1900 */
[----:B------:R-:W3:Y:S04]  /*0420*/  LDG.E R28, desc[UR6][R2.64+-0x1c] ;  /* 0xffffe406021c7981 */ /* 0x000ee8000c1e1900 */
[----:B------:R-:W4:Y:S04]  /*0430*/  LDG.E R25, desc[UR6][R2.64+-0x18] ;  /* 0xffffe80602197981 */ /* 0x000f28000c1e1900 */
[----:B------:R-:W5:Y:S04]  /*0440*/  LDG.E R24, desc[UR6][R2.64+-0x14] ;  /* 0xffffec0602187981 */ /* 0x000f68000c1e1900 */
[----:B------:R-:W5:Y:S04]  /*0450*/  LDG.E R23, desc[UR6][R2.64+-0x10] ;  /* 0xfffff00602177981 */ /* 0x000f68000c1e1900 */
[----:B------:R-:W5:Y:S04]  /*0460*/  LDG.E R22, desc[UR6][R2.64+-0xc] ;  /* 0xfffff40602167981 */ /* 0x000f68000c1e1900 */
[----:B------:R-:W5:Y:S04]  /*0470*/  LDG.E R20, desc[UR6][R2.64+-0x8] ;  /* 0xfffff80602147981 */ /* 0x000f68000c1e1900 */
[----:B------:R-:W5:Y:S04]  /*0480*/  LDG.E R16, desc[UR6][R2.64+-0x4] ;  /* 0xfffffc0602107981 */ /* 0x000f68000c1e1900 */
[----:B------:R-:W5:Y:S04]  /*0490*/  LDG.E R14, desc[UR6][R2.64] ;  /* 0x00000006020e7981 */ /* 0x000f68000c1e1900 */
[----:B------:R-:W5:Y:S01]  /*04a0*/  LDG.E R21, desc[UR6][R2.64+0x4] ;  /* 0x0000040602157981 */ /* 0x000f62000c1e1900 */
[----:B--2---:R-:W-:-:S04]  /*04b0*/  FFMA R13, R26, R26, R13 ;  /* 0x0000001a1a0d7223 */ /* 0x004fc8000000000d */
[----:B---3--:R-:W-:Y:S02]  /*04c0*/  FFMA R28, R28, R28, R13 ;  /* 0x0000001c1c1c7223 */ /* 0x008fe4000000000d */
[----:B------:R-:W2:Y:S02]  /*04d0*/  LDG.E R13, desc[UR6][R2.64+0x8] ;  /* 0x00000806020d7981 */ /* 0x000ea4000c1e1900 */
[----:B----4-:R-:W-:Y:S02]  /*04e0*/  FFMA R27, R25, R25, R28 ;  /* 0x00000019191b7223 */ /* 0x010fe4000000001c */
[----:B------:R-:W3:Y:S02]  /*04f0*/  LDG.E R25, desc[UR6][R2.64+0xc] ;  /* 0x00000c0602197981 */ /* 0x000ee4000c1e1900 */
[----:B-----5:R-:W-:Y:S02]  /*0500*/  FFMA R26, R24, R24, R27 ;  /* 0x00000018181a7223 */ /* 0x020fe4000000001b */
[----:B------:R-:W4:Y:S02]  /*0510*/  LDG.E R24, desc[UR6][R2.64+0x10] ;  /* 0x0000100602187981 */ /* 0x000f24000c1e1900 */
[----:B------:R-:W-:-:S02]  /*0520*/  FFMA R27, R23, R23, R26 ;  /* 0x00000017171b7223 */ /* 0x000fc4000000001a */
[----:B------:R-:W5:Y:S02]  /*0530*/  LDG.E R23, desc[UR6][R2.64+0x14] ;  /* 0x0000140602177981 */ /* 0x000f64000c1e1900 */
[----:B------:R-:W-:Y:S02]  /*0540*/  FFMA R27, R22, R22, R27 ;  /* 0x00000016161b7223 */ /* 0x000fe4000000001b */
[----:B------:R-:W5:Y:S04]  /*0550*/  LDG.E R22, desc[UR6][R2.64+0x18] ;  /* 0x0000180602167981 */ /* 0x000f68000c1e1900 */
[----:B------:R-:W5:Y:S01]  /*0560*/  LDG.E R26, desc[UR6][R2.64+0x1c] ;  /* 0x00001c06021a7981 */ /* 0x000f62000c1e1900 */
[----:B------:R-:W-:-:S04]  /*0570*/  FFMA R27, R20, R20, R27 ;  /* 0x00000014141b7223 */ /* 0x000fc8000000001b */
[----:B------:R-:W-:-:S04]  /*0580*/  FFMA R27, R16, R16, R27 ;  /* 0x00000010101b7223 */ /* 0x000fc8000000001b */
[----:B------:R-:W-:-:S04]  /*0590*/  FFMA R14, R14, R14, R27 ;  /* 0x0000000e0e0e7223 */ /* 0x000fc8000000001b */
[----:B------:R-:W-:Y:S01]  /*05a0*/  FFMA R14, R21, R21, R14 ;  /* 0x00000015150e7223 */ /* 0x000fe2000000000e */
[----:B------:R-:W-:-:S05]  /*05b0*/  VIADD R12, R12, 0x10 ;  /* 0x000000100c0c7836 */ /* 0x000fca0000000000 */
[----:B------:R-:W-:Y:S02]  /*05c0*/  ISETP.NE.AND P0, PT, R12, RZ, PT ;  /* 0x000000ff0c00720c */ /* 0x000fe40003f05270 */
[----:B------:R-:W-:Y:S01]  /*05d0*/  IADD3 R15, PT, PT, R15, 0x10, RZ ;  /* 0x000000100f0f7810 */ /* 0x000fe20007ffe0ff */
[----:B--2---:R-:W-:-:S04]  /*05e0*/  FFMA R14, R13, R13, R14 ;  /* 0x0000000d0d0e7223 */ /* 0x004fc8000000000e */
[----:B---3--:R-:W-:-:S04]  /*05f0*/  FFMA R25, R25, R25, R14 ;  /* 0x0000001919197223 */ /* 0x008fc8000000000e */
[----:B----4-:R-:W-:-:S04]  /*0600*/  FFMA R24, R24, R24, R25 ;  /* 0x0000001818187223 */ /* 0x010fc80000000019 */
[----:B-----5:R-:W-:-:S04]  /*0610*/  FFMA R23, R23, R23, R24 ;  /* 0x0000001717177223 */ /* 0x020fc80000000018 */
[----:B------:R-:W-:-:S04]  /*0620*/  FFMA R23, R22, R22, R23 ;  /* 0x0000001616177223 */ /* 0x000fc80000000017 */
[----:B------:R-:W-:Y:S01]  /*0630*/  FFMA R13, R26, R26, R23 ;  /* 0x0000001a1a0d7223 */ /* 0x000fe20000000017 */
[----:B------:R-:W-:Y:S06]  /*0640*/  @P0 BRA `(.L_x_7) ;  /* 0xfffffffc00640947 */ /* 0x000fec000383ffff */
[----:B------:R-:W-:-:S07]  /*0650*/  MOV R12, R7 ;  /* 0x00000007000c7202 */ /* 0x000fce0000000f00 */
.L_x_6:
[----:B------:R-:W-:-:S13]  /*0660*/  ISETP.NE.AND P0, PT, R18, RZ, PT ;  /* 0x000000ff1200720c */ /* 0x000fda0003f05270 */
[----:B------:R-:W-:Y:S05]  /*0670*/  @!P0 BRA `(.L_x_8) ;  /* 0x0000000000d48947 */ /* 0x000fea0003800000 */
[----:B------:R-:W-:Y:S01]  /*0680*/  VIADD R2, R18, 0xffffffff ;  /* 0xffffffff12027836 */ /* 0x000fe20000000000 */
[----:B------:R-:W-:-:S04]  /*0690*/  ISETP.NE.AND P1, PT, R17, RZ, PT ;  /* 0x000000ff1100720c */ /* 0x000fc80003f25270 */
[----:B------:R-:W-:-:S13]  /*06a0*/  ISETP.GE.U32.AND P0, PT, R2, 0x7, PT ;  /* 0x000000070200780c */ /* 0x000fda0003f06070 */
[----:B------:R-:W-:Y:S05]  /*06b0*/  @!P0 BRA `(.L_x_9) ;  /* 0x0000000000508947 */ /* 0x000fea0003800000 */
[----:B------:R-:W1:Y:S01]  /*06c0*/  LDC.64 R2, c[0x0][0x390] ;  /* 0x0000e400ff027b82 */ /* 0x000e620000000a00 */
[----:B0-----:R-:W-:-:S05]  /*06d0*/  IADD3 R15, PT, PT, R11, R12, RZ ;  /* 0x0000000c0b0f7210 */ /* 0x001fca0007ffe0ff */
[----:B-1----:R-:W-:-:S05]  /*06e0*/  IMAD.WIDE R2, R15, 0x4, R2 ;  /* 0x000000040f027825 */ /* 0x002fca00078e0202 */
[----:B------:R-:W2:Y:S04]  /*06f0*/  LDG.E R16, desc[UR6][R2.64] ;  /* 0x0000000602107981 */ /* 0x000ea8000c1e1900 */
[----:B------:R-:W3:Y:S04]  /*0700*/  LDG.E R20, desc[UR6][R2.64+0x4] ;  /* 0x0000040602147981 */ /* 0x000ee8000c1e1900 */
[----:B------:R-:W4:Y:S04]  /*0710*/  LDG.E R22, desc[UR6][R2.64+0x8] ;  /* 0x0000080602167981 */ /* 0x000f28000c1e1900 */
[----:B------:R-:W5:Y:S04]  /*0720*/  LDG.E R24, desc[UR6][R2.64+0xc] ;  /* 0x00000c0602187981 */ /* 0x000f68000c1e1900 */
[----:B------:R-:W5:Y:S04]  /*0730*/  LDG.E R26, desc[UR6][R2.64+0x10] ;  /* 0x00001006021a7981 */ /* 0x000f68000c1e1900 */
[----:B------:R-:W5:Y:S04]  /*0740*/  LDG.E R28, desc[UR6][R2.64+0x14] ;  /* 0x00001406021c7981 */ /* 0x000f68000c1e1900 */
[----:B------:R-:W5:Y:S04]  /*0750*/  LDG.E R14, desc[UR6][R2.64+0x18] ;  /* 0x00001806020e7981 */ /* 0x000f68000c1e1900 */
[----:B------:R-:W5:Y:S01]  /*0760*/  LDG.E R15, desc[UR6][R2.64+0x1c] ;  /* 0x00001c06020f7981 */ /* 0x000f62000c1e1900 */
[----:B------:R-:W-:Y:S01]  /*0770*/  IADD3 R12, PT, PT, R12, 0x8, RZ ;  /* 0x000000080c0c7810 */ /* 0x000fe20007ffe0ff */
[----:B--2---:R-:W-:-:S04]  /*0780*/  FFMA R13, R16, R16, R13 ;  /* 0x00000010100d7223 */ /* 0x004fc8000000000d */
[----:B---3--:R-:W-:-:S04]  /*0790*/  FFMA R13, R20, R20, R13 ;  /* 0x00000014140d7223 */ /* 0x008fc8000000000d */
[----:B----4-:R-:W-:-:S04]  /*07a0*/  FFMA R13, R22, R22, R13 ;  /* 0x00000016160d7223 */ /* 0x010fc8000000000d */
[----:B-----5:R-:W-:-:S04]  /*07b0*/  FFMA R13, R24, R24, R13 ;  /* 0x00000018180d7223 */ /* 0x020fc8000000000d */
[----:B------:R-:W-:-:S04]  /*07c0*/  FFMA R13, R26, R26, R13 ;  /* 0x0000001a1a0d7223 */ /* 0x000fc8000000000d */
[----:B------:R-:W-:-:S04]  /*07d0*/  FFMA R13, R28, R28, R13 ;  /* 0x0000001c1c0d7223 */ /* 0x000fc8000000000d */
[----:B------:R-:W-:-:S04]  /*07e0*/  FFMA R13, R14, R14, R13 ;  /* 0x0000000e0e0d7223 */ /* 0x000fc8000000000d */
[----:B------:R-:W-:-:S07]  /*07f0*/  FFMA R13, R15, R15, R13 ;  /* 0x0000000f0f0d7223 */ /* 0x000fce000000000d */
.L_x_9:
[----:B------:R-:W-:Y:S05]  /*0800*/  @!P1 BRA `(.L_x_8) ;  /* 0x0000000000709947 */ /* 0x000fea0003800000 */
[----:B------:R-:W-:Y:S02]  /*0810*/  ISETP.GE.U32.AND P0, PT, R19, 0x3, PT ;  /* 0x000000031300780c */ /* 0x000fe40003f06070 */
[----:B------:R-:W-:-:S11]  /*0820*/  ISETP.NE.AND P1, PT, R8, RZ, PT ;  /* 0x000000ff0800720c */ /* 0x000fd60003f25270 */
[----:B------:R-:W-:Y:S05]  /*0830*/  @!P0 BRA `(.L_x_10) ;  /* 0x0000000000308947 */ /* 0x000fea0003800000 */
[----:B------:R-:W1:Y:S01]  /*0840*/  LDC.64 R2, c[0x0][0x390] ;  /* 0x0000e400ff027b82 */ /* 0x000e620000000a00 */
[----:B0-----:R-:W-:-:S04]  /*0850*/  IMAD.IADD R15, R11, 0x1, R12 ;  /* 0x000000010b0f7824 */ /* 0x001fc800078e020c */
[----:B-1----:R-:W-:-:S05]  /*0860*/  IMAD.WIDE R2, R15, 0x4, R2 ;  /* 0x000000040f027825 */ /* 0x002fca00078e0202 */
[----:B------:R-:W2:Y:S04]  /*0870*/  LDG.E R14, desc[UR6][R2.64] ;  /* 0x00000006020e7981 */ /* 0x000ea8000c1e1900 */
[----:B------:R-:W3:Y:S04]  /*0880*/  LDG.E R16, desc[UR6][R2.64+0x4] ;  /* 0x0000040602107981 */ /* 0x000ee8000c1e1900 */
[----:B------:R-:W4:Y:S04]  /*0890*/  LDG.E R20, desc[UR6][R2.64+0x8] ;  /* 0x0000080602147981 */ /* 0x000f28000c1e1900 */
[----:B------:R-:W5:Y:S01]  /*08a0*/  LDG.E R22, desc[UR6][R2.64+0xc] ;  /* 0x00000c0602167981 */ /* 0x000f62000c1e1900 */
[----:B------:R-:W-:Y:S01]  /*08b0*/  IADD3 R12, PT, PT, R12, 0x4, RZ ;  /* 0x000000040c0c7810 */ /* 0x000fe20007ffe0ff */
[----:B--2---:R-:W-:-:S04]  /*08c0*/  FFMA R13, R14, R14, R13 ;  /* 0x0000000e0e0d7223 */ /* 0x004fc8000000000d */
[----:B---3--:R-:W-:-:S04]  /*08d0*/  FFMA R13, R16, R16, R13 ;  /* 0x00000010100d7223 */ /* 0x008fc8000000000d */
[----:B----4-:R-:W-:-:S04]  /*08e0*/  FFMA R13, R20, R20, R13 ;  /* 0x00000014140d7223 */ /* 0x010fc8000000000d */
[----:B-----5:R-:W-:-:S07]  /*08f0*/  FFMA R13, R22, R22, R13 ;  /* 0x00000016160d7223 */ /* 0x020fce000000000d */
.L_x_10:
[----:B------:R-:W-:Y:S05]  /*0900*/  @!P1 BRA `(.L_x_8) ;  /* 0x0000000000309947 */ /* 0x000fea0003800000 */
[----:B------:R-:W1:Y:S01]  /*0910*/  LDC.64 R2, c[0x0][0x390] ;  /* 0x0000e400ff027b82 */ /* 0x000e620000000a00 */
[----:B------:R-:W-:-:S05]  /*0920*/  IADD3 R11, PT, PT, R11, R12, RZ ;  /* 0x0000000c0b0b7210 */ /* 0x000fca0007ffe0ff */
[----:B-1----:R-:W-:-:S05]  /*0930*/  IMAD.WIDE R2, R11, 0x4, R2 ;  /* 0x000000040b027825 */ /* 0x002fca00078e0202 */
[----:B------:R-:W2:Y:S01]  /*0940*/  LDG.E R12, desc[UR6][R2.64] ;  /* 0x00000006020c7981 */ /* 0x000ea2000c1e1900 */
[----:B------:R-:W-:Y:S01]  /*0950*/  ISETP.NE.AND P0, PT, R8, 0x1, PT ;  /* 0x000000010800780c */ /* 0x000fe20003f05270 */
[----:B--2---:R-:W-:-:S12]  /*0960*/  FFMA R13, R12, R12, R13 ;  /* 0x0000000c0c0d7223 */ /* 0x004fd8000000000d */
[----:B------:R-:W-:Y:S05]  /*0970*/  @!P0 BRA `(.L_x_8) ;  /* 0x0000000000148947 */ /* 0x000fea0003800000 */
[----:B------:R-:W-:Y:S01]  /*0980*/  ISETP.NE.AND P0, PT, R8, 0x2, PT ;  /* 0x000000020800780c */ /* 0x000fe20003f05270 */
[----:B------:R-:W2:-:S12]  /*0990*/  LDG.E R12, desc[UR6][R2.64+0x4] ;  /* 0x00000406020c7981 */ /* 0x000e98000c1e1900 */
[----:B0-----:R-:W3:Y:S01]  /*09a0*/  @P0 LDG.E R14, desc[UR6][R2.64+0x8] ;  /* 0x00000806020e0981 */ /* 0x001ee2000c1e1900 */
[----:B--2---:R-:W-:-:S04]  /*09b0*/  FFMA R13, R12, R12, R13 ;  /* 0x0000000c0c0d7223 */ /* 0x004fc8000000000d */
[----:B---3--:R-:W-:-:S07]  /*09c0*/  @P0 FFMA R13, R14, R14, R13 ;  /* 0x0000000e0e0d0223 */ /* 0x008fce000000000d */
.L_x_8:
[----:B------:R-:W1:Y:S01]  /*09d0*/  MUFU.RCP R3, R0 ;  /* 0x0000000000037308 */ /* 0x000e620000001000 */
[----:B------:R-:W-:Y:S07]  /*09e0*/  BSSY.RECONVERGENT B0, `(.L_x_11) ;  /* 0x000000d000007945 */ /* 0x000fee0003800200 */
[----:B------:R-:W2:Y:S01]  /*09f0*/  FCHK P0, R13, R0 ;  /* 0x000000000d007302 */ /* 0x000ea20000000000 */
[----:B-1----:R-:W-:-:S04]  /*0a00*/  FFMA R2, -R0, R3, 1 ;  /* 0x3f80000000027423 */ /* 0x002fc80000000103 */
[----:B------:R-:W-:-:S04]  /*0a10*/  FFMA R2, R3, R2, R3 ;  /* 0x0000000203027223 */ /* 0x000fc80000000003 */
[----:B------:R-:W-:-:S04]  /*0a20*/  FFMA R3, R2, R13, RZ ;  /* 0x0000000d02037223 */ /* 0x000fc800000000ff */
[----:B------:R-:W-:-:S04]  /*0a30*/  FFMA R12, -R0, R3, R13 ;  /* 0x00000003000c7223 */ /* 0x000fc8000000010d */
[----:B------:R-:W-:Y:S01]  /*0a40*/  FFMA R3, R2, R12, R3 ;  /* 0x0000000c02037223 */ /* 0x000fe20000000003 */
[----:B--2---:R-:W-:Y:S06]  /*0a50*/  @!P0 BRA `(.L_x_12) ;  /* 0x0000000000148947 */ /* 0x004fec0003800000 */
[----:B------:R-:W-:Y:S01]  /*0a60*/  IMAD.MOV.U32 R2, RZ, RZ, R13 ;  /* 0x000000ffff027224 */ /* 0x000fe200078e000d */
[----:B------:R-:W-:Y:S02]  /*0a70*/  MOV R3, R0 ;  /* 0x0000000000037202 */ /* 0x000fe40000000f00 */
[----:B0-----:R-:W-:-:S07]  /*0a80*/  MOV R14, 0xaa0 ;  /* 0x00000aa0000e7802 */ /* 0x001fce0000000f00 */
[----:B------:R-:W-:Y:S05]  /*0a90*/  CALL.REL.NOINC `($__internal_1_$__cuda_sm3x_div_rn_noftz_f32_slowpath) ;  /* 0x00000008000c7944 */ /* 0x000fea0003c00000 */
[----:B------:R-:W-:-:S07]  /*0aa0*/  MOV R3, R15 ;  /* 0x0000000f00037202 */ /* 0x000fce0000000f00 */
.L_x_12:
[----:B------:R-:W-:Y:S05]  /*0ab0*/  BSYNC.RECONVERGENT B0 ;  /* 0x0000000000007941 */ /* 0x000fea0003800200 */
.L_x_11:
[----:B------:R-:W1:Y:S01]  /*0ac0*/  LDCU UR8, c[0x0][0x3a0] ;  /* 0x00007400ff0877ac */ /* 0x000e620008000800 */
[----:B------:R-:W-:Y:S01]  /*0ad0*/  VIADD R2, R3, 0xf3000000 ;  /* 0xf300000003027836 */ /* 0x000fe20000000000 */
[----:B------:R2:W3:Y:S01]  /*0ae0*/  MUFU.RSQ R12, R3 ;  /* 0x00000003000c7308 */ /* 0x0004e20000001400 */
[----:B------:R-:W-:Y:S03]  /*0af0*/  BSSY.RECONVERGENT B0, `(.L_x_13) ;  /* 0x000000b000007945 */ /* 0x000fe60003800200 */
[----:B------:R-:W-:Y:S01]  /*0b00*/  ISETP.GT.U32.AND P0, PT, R2, 0x727fffff, PT ;  /* 0x727fffff0200780c */ /* 0x000fe20003f04070 */
[----:B-1----:R-:W-:-:S12]  /*0b10*/  FMUL R2, R10, UR8 ;  /* 0x000000080a027c20 */ /* 0x002fd80008400000 */
[----:B--23--:R-:W-:Y:S05]  /*0b20*/  @!P0 BRA `(.L_x_14) ;  /* 0x00000000000c8947 */ /* 0x00cfea0003800000 */
[----:B0-----:R-:W-:-:S07]  /*0b30*/  MOV R15, 0xb50 ;  /* 0x00000b50000f7802 */ /* 0x001fce0000000f00 */
[----:B------:R-:W-:Y:S05]  /*0b40*/  CALL.REL.NOINC `($__internal_0_$__cuda_sm20_sqrt_rn_f32_slowpath) ;  /* 0x0000000400847944 */ /* 0x000fea0003c00000 */
[----:B------:R-:W-:Y:S05]  /*0b50*/  BRA `(.L_x_15) ;  /* 0x0000000000107947 */ /* 0x000fea0003800000 */
.L_x_14:
[C---:B0-----:R-:W-:Y:S01]  /*0b60*/  FMUL.FTZ R10, R12.reuse, R3 ;  /* 0x000000030c0a7220 */ /* 0x041fe20000410000 */
[----:B------:R-:W-:-:S03]  /*0b70*/  FMUL.FTZ R11, R12, 0.5 ;  /* 0x3f0000000c0b7820 */ /* 0x000fc60000410000 */
[----:B------:R-:W-:-:S04]  /*0b80*/  FFMA R3, -R10, R10, R3 ;  /* 0x0000000a0a037223 */ /* 0x000fc80000000103 */
[----:B------:R-:W-:-:S07]  /*0b90*/  FFMA R3, R3, R11, R10 ;  /* 0x0000000b03037223 */ /* 0x000fce000000000a */
.L_x_15:
[----:B------:R-:W-:Y:S05]  /*0ba0*/  BSYNC.RECONVERGENT B0 ;  /* 0x0000000000007941 */ /* 0x000fea0003800200 */
.L_x_13:
[----:B------:R-:W0:Y:S01]  /*0bb0*/  LDCU UR8, c[0x0][0x3a4] ;  /* 0x00007480ff0877ac */ /* 0x000e220008000800 */
[----:B------:R-:W-:Y:S01]  /*0bc0*/  BSSY.RECONVERGENT B0, `(.L_x_16) ;  /* 0x000000e000007945 */ /* 0x000fe20003800200 */
[----:B0-----:R-:W-:-:S04]  /*0bd0*/  FADD R13, R3, UR8 ;  /* 0x00000008030d7e21 */ /* 0x001fc80008000000 */
[----:B------:R-:W0:Y:S08]  /*0be0*/  MUFU.RCP R3, R13 ;  /* 0x0000000d00037308 */ /* 0x000e300000001000 */
[----:B------:R-:W1:Y:S01]  /*0bf0*/  FCHK P0, R2, R13 ;  /* 0x0000000d02007302 */ /* 0x000e620000000000 */
[----:B0-----:R-:W-:-:S04]  /*0c00*/  FFMA R10, -R13, R3, 1 ;  /* 0x3f8000000d0a7423 */ /* 0x001fc80000000103 */
[----:B------:R-:W-:-:S04]  /*0c10*/  FFMA R3, R3, R10, R3 ;  /* 0x0000000a03037223 */ /* 0x000fc80000000003 */
[----:B------:R-:W-:-:S04]  /*0c20*/  FFMA R10, R2, R3, RZ ;  /* 0x00000003020a7223 */ /* 0x000fc800000000ff */
[----:B------:R-:W-:-:S04]  /*0c30*/  FFMA R11, -R13, R10, R2 ;  /* 0x0000000a0d0b7223 */ /* 0x000fc80000000102 */
[----:B------:R-:W-:Y:S01]  /*0c40*/  FFMA R10, R3, R11, R10 ;  /* 0x0000000b030a7223 */ /* 0x000fe2000000000a */
[----:B-1----:R-:W-:Y:S06]  /*0c50*/  @!P0 BRA `(.L_x_17) ;  /* 0x0000000000108947 */ /* 0x002fec0003800000 */
[----:B------:R-:W-:Y:S02]  /*0c60*/  MOV R3, R13 ;  /* 0x0000000d00037202 */ /* 0x000fe40000000f00 */
[----:B------:R-:W-:-:S07]  /*0c70*/  MOV R14, 0xc90 ;  /* 0x00000c90000e7802 */ /* 0x000fce0000000f00 */
[----:B------:R-:W-:Y:S05]  /*0c80*/  CALL.REL.NOINC `($__internal_1_$__cuda_sm3x_div_rn_noftz_f32_slowpath) ;  /* 0x0000000400907944 */ /* 0x000fea0003c00000 */
[----:B------:R-:W-:-:S07]  /*0c90*/  MOV R10, R15 ;  /* 0x0000000f000a7202 */ /* 0x000fce0000000f00 */
.L_x_17:
[----:B------:R-:W-:Y:S05]  /*0ca0*/  BSYNC.RECONVERGENT B0 ;  /* 0x0000000000007941 */ /* 0x000fea0003800200 */
.L_x_16:
[----:B------:R-:W0:Y:S01]  /*0cb0*/  LDC.64 R2, c[0x0][0x380] ;  /* 0x0000e000ff027b82 */ /* 0x000e220000000a00 */
[----:B------:R-:W1:Y:S01]  /*0cc0*/  LDCU UR8, c[0x0][0x3ac] ;  /* 0x00007580ff0877ac */ /* 0x000e620008000800 */
[----:B0-----:R-:W-:-:S05]  /*0cd0*/  IMAD.WIDE R2, R6, 0x4, R2 ;  /* 0x0000000406027825 */ /* 0x001fca00078e0202 */
[----:B------:R-:W2:Y:S01]  /*0ce0*/  LDG.E R11, desc[UR6][R2.64] ;  /* 0x00000006020b7981 */ /* 0x000ea2000c1e1900 */
[----:B------:R-:W-:-:S05]  /*0cf0*/  IMAD.IADD R6, R5, 0x1, R6 ;  /* 0x0000000105067824 */ /* 0x000fca00078e0206 */
[----:B-1----:R-:W-:Y:S01]  /*0d00*/  ISETP.GE.AND P0, PT, R6, UR8, PT ;  /* 0x0000000806007c0c */ /* 0x002fe2000bf06270 */
[----:B--2---:R-:W-:-:S05]  /*0d10*/  FADD R11, R11, -R10 ;  /* 0x8000000a0b0b7221 */ /* 0x004fca0000000000 */
[----:B------:R0:W-:Y:S07]  /*0d20*/  STG.E desc[UR6][R2.64], R11 ;  /* 0x0000000b02007986 */ /* 0x0001ee000c101906 */
[----:B------:R-:W-:Y:S05]  /*0d30*/  @!P0 BRA `(.L_x_18) ;  /* 0xfffffff4006c8947 */ /* 0x000fea000383ffff */
[----:B------:R-:W-:Y:S05]  /*0d40*/  EXIT ;  /* 0x000000000000794d */ /* 0x000fea0003800000 */
.L_x_5:
[----:B------:R-:W0:Y:S08]  /*0d50*/  MUFU.RCP R3, R0 ;  /* 0x0000000000037308 */ /* 0x000e300000001000 */
[----:B------:R-:W1:Y:S01]  /*0d60*/  FCHK P0, RZ, R0 ;  /* 0x00000000ff007302 */ /* 0x000e620000000000 */
[----:B0-----:R-:W-:-:S04]  /*0d70*/  FFMA R2, -R0, R3, 1 ;  /* 0x3f80000000027423 */ /* 0x001fc80000000103 */
[----:B------:R-:W-:-:S04]  /*0d80*/  FFMA R8, R3, R2, R3 ;  /* 0x0000000203087223 */ /* 0x000fc80000000003 */
[----:B------:R-:W-:-:S04]  /*0d90*/  FFMA R3, RZ, R8, RZ ;  /* 0x00000008ff037223 */ /* 0x000fc800000000ff */
[----:B------:R-:W-:-:S04]  /*0da0*/  FFMA R2, -R0, R3, RZ ;  /* 0x0000000300027223 */ /* 0x000fc800000001ff */
[----:B------:R-:W-:Y:S01]  /*0db0*/  FFMA R3, R8, R2, R3 ;  /* 0x0000000208037223 */ /* 0x000fe20000000003 */
[----:B-1----:R-:W-:Y:S06]  /*0dc0*/  @!P0 BRA `(.L_x_19) ;  /* 0x0000000000148947 */ /* 0x002fec0003800000 */
[----:B------:R-:W-:Y:S01]  /*0dd0*/  HFMA2 R2, -RZ, RZ, 0, 0 ;  /* 0x00000000ff027431 */ /* 0x000fe200000001ff */
[----:B------:R-:W-:Y:S02]  /*0de0*/  MOV R3, R0 ;  /* 0x0000000000037202 */ /* 0x000fe40000000f00 */
[----:B------:R-:W-:-:S07]  /*0df0*/  MOV R14, 0xe10 ;  /* 0x00000e10000e7802 */ /* 0x000fce0000000f00 */
[----:B------:R-:W-:Y:S05]  /*0e00*/  CALL.REL.NOINC `($__internal_1_$__cuda_sm3x_div_rn_noftz_f32_slowpath) ;  /* 0x0000000400307944 */ /* 0x000fea0003c00000 */
[----:B------:R-:W-:-:S07]  /*0e10*/  IMAD.MOV.U32 R3, RZ, RZ, R15 ;  /* 0x000000ffff037224 */ /* 0x000fce00078e000f */
.L_x_19:
[----:B------:R-:W-:Y:S01]  /*0e20*/  IADD3 R0, PT, PT, R3, -0xd000000, RZ ;  /* 0xf300000003007810 */ /* 0x000fe20007ffe0ff */
[----:B------:R0:W1:Y:S01]  /*0e30*/  MUFU.RSQ R2, R3 ;  /* 0x0000000300027308 */ /* 0x0000620000001400 */
[----:B------:R-:W-:Y:S02]  /*0e40*/  BSSY.RECONVERGENT B0, `(.L_x_20) ;  /* 0x000000d000007945 */ /* 0x000fe40003800200 */
[----:B------:R-:W-:-:S13]  /*0e50*/  ISETP.GT.U32.AND P0, PT, R0, 0x727fffff, PT ;  /* 0x727fffff0000780c */ /* 0x000fda0003f04070 */
[----:B0-----:R-:W-:Y:S05]  /*0e60*/  @!P0 BRA `(.L_x_21) ;  /* 0x0000000000188947 */ /* 0x001fea0003800000 */
[----:B------:R-:W-:Y:S01]  /*0e70*/  BSSY.RECONVERGENT B1, `(.L_x_22) ;  /* 0x0000003000017945 */ /* 0x000fe20003800200 */
[----:B------:R-:W-:-:S07]  /*0e80*/  MOV R15, 0xea0 ;  /* 0x00000ea0000f7802 */ /* 0x000fce0000000f00 */
[----:B-1----:R-:W-:Y:S05]  /*0e90*/  CALL.REL.NOINC `($__internal_0_$__cuda_sm20_sqrt_rn_f32_slowpath) ;  /* 0x0000000000b07944 */ /* 0x002fea0003c00000 */
[----:B------:R-:W-:Y:S05]  /*0ea0*/  BSYNC.RECONVERGENT B1 ;  /* 0x0000000000017941 */ /* 0x000fea0003800200 */
.L_x_22:
[----:B------:R-:W-:Y:S01]  /*0eb0*/  MOV R7, R3 ;  /* 0x0000000300077202 */ /* 0x000fe20000000f00 */
[----:B------:R-:W-:Y:S06]  /*0ec0*/  BRA `(.L_x_23) ;  /* 0x0000000000107947 */ /* 0x000fec0003800000 */
.L_x_21:
[C---:B-1----:R-:W-:Y:S01]  /*0ed0*/  FMUL.FTZ R0, R2.reuse, R3 ;  /* 0x0000000302007220 */ /* 0x042fe20000410000 */
[----:B------:R-:W-:-:S03]  /*0ee0*/  FMUL.FTZ R7, R2, 0.5 ;  /* 0x3f00000002077820 */ /* 0x000fc60000410000 */
[----:B------:R-:W-:-:S04]  /*0ef0*/  FFMA R3, -R0, R0, R3 ;  /* 0x0000000000037223 */ /* 0x000fc80000000103 */
[----:B------:R-:W-:-:S07]  /*0f00*/  FFMA R7, R3, R7, R0 ;  /* 0x0000000703077223 */ /* 0x000fce0000000000 */
.L_x_23:
[----:B------:R-:W-:Y:S05]  /*0f10*/  BSYNC.RECONVERGENT B0 ;  /* 0x0000000000007941 */ /* 0x000fea0003800200 */
.L_x_20:
[----:B------:R-:W0:Y:S01]  /*0f20*/  LDC.64 R12, c[0x0][0x390] ;  /* 0x0000e400ff0c7b82 */ /* 0x000e220000000a00 */
[----:B------:R-:W1:Y:S01]  /*0f30*/  LDCU UR4, c[0x0][0x3a4] ;  /* 0x00007480ff0477ac */ /* 0x000e620008000800 */
[----:B------:R-:W2:Y:S06]  /*0f40*/  LDCU UR5, c[0x0][0x3a8] ;  /* 0x00007500ff0577ac */ /* 0x000eac0008000800 */
[----:B------:R-:W3:Y:S01]  /*0f50*/  LDC.64 R10, c[0x0][0x388] ;  /* 0x0000e200ff0a7b82 */ /* 0x000ee20000000a00 */
[----:B------:R-:W4:Y:S01]  /*0f60*/  LDCU UR9, c[0x0][0x3ac] ;  /* 0x00007580ff0977ac */ /* 0x000f220008000800 */
[----:B------:R-:W0:Y:S06]  /*0f70*/  LDCU UR8, c[0x0][0x3a0] ;  /* 0x00007400ff0877ac */ /* 0x000e2c0008000800 */
[----:B------:R-:W0:Y:S01]  /*0f80*/  LDC.64 R8, c[0x0][0x380] ;  /* 0x0000e000ff087b82 */ /* 0x000e220000000a00 */
[----:B-1----:R-:W-:-:S07]  /*0f90*/  FADD R7, R7, UR4 ;  /* 0x0000000407077e21 */ /* 0x002fce0008000000 */
.L_x_26:
[----:B-1-3--:R-:W-:-:S06]  /*0fa0*/  IMAD.WIDE R14, R6, 0x4, R10 ;  /* 0x00000004060e7825 */ /* 0x00afcc00078e020a */
[----:B------:R-:W3:Y:S01]  /*0fb0*/  LDG.E.CONSTANT R15, desc[UR6][R14.64] ;  /* 0x000000060e0f7981 */ /* 0x000ee2000c1e9900 */
[----:B------:R-:W1:Y:S01]  /*0fc0*/  MUFU.RCP R0, R7 ;  /* 0x0000000700007308 */ /* 0x000e620000001000 */
[----:B--2---:R-:W-:Y:S01]  /*0fd0*/  IMAD R17, R6, UR5, R4 ;  /* 0x0000000506117c24 */ /* 0x004fe2000f8e0204 */
[----:B------:R-:W-:Y:S03]  /*0fe0*/  BSSY.RECONVERGENT B0, `(.L_x_24) ;  /* 0x000000f000007945 */ /* 0x000fe60003800200 */
[----:B0-----:R-:W-:-:S04]  /*0ff0*/  IMAD.WIDE R16, R17, 0x4, R12 ;  /* 0x0000000411107825 */ /* 0x001fc800078e020c */
[----:B-1----:R-:W-:-:S04]  /*1000*/  FFMA R3, -R7, R0, 1 ;  /* 0x3f80000007037423 */ /* 0x002fc80000000100 */
[----:B------:R-:W-:Y:S01]  /*1010*/  FFMA R3, R0, R3, R0 ;  /* 0x0000000300037223 */ /* 0x000fe20000000000 */
[----:B---3--:R-:W-:Y:S01]  /*1020*/  FMUL R2, R15, UR8 ;  /* 0x000000080f027c20 */ /* 0x008fe20008400000 */
[----:B------:R0:W-:Y:S03]  /*1030*/  STG.E desc[UR6][R16.64], R15 ;  /* 0x0000000f10007986 */ /* 0x0001e6000c101906 */
[----:B------:R-:W1:Y:S01]  /*1040*/  FCHK P0, R2, R7 ;  /* 0x0000000702007302 */ /* 0x000e620000000000 */
[----:B------:R-:W-:-:S04]  /*1050*/  FFMA R0, R2, R3, RZ ;  /* 0x0000000302007223 */ /* 0x000fc800000000ff */
[----:B------:R-:W-:-:S04]  /*1060*/  FFMA R18, -R7, R0, R2 ;  /* 0x0000000007127223 */ /* 0x000fc80000000102 */
[----:B------:R-:W-:Y:S01]  /*1070*/  FFMA R0, R3, R18, R0 ;  /* 0x0000001203007223 */ /* 0x000fe20000000000 */
[----:B01----:R-:W-:Y:S06]  /*1080*/  @!P0 BRA `(.L_x_25) ;  /* 0x0000000000108947 */ /* 0x003fec0003800000 */
[----:B------:R-:W-:Y:S01]  /*1090*/  IMAD.MOV.U32 R3, RZ, RZ, R7 ;  /* 0x000000ffff037224 */ /* 0x000fe200078e0007 */
[----:B------:R-:W-:-:S07]  /*10a0*/  MOV R14, 0x10c0 ;  /* 0x000010c0000e7802 */ /* 0x000fce0000000f00 */
[----:B----4-:R-:W-:Y:S05]  /*10b0*/  CALL.REL.NOINC `($__internal_1_$__cuda_sm3x_div_rn_noftz_f32_slowpath) ;  /* 0x0000000000847944 */ /* 0x010fea0003c00000 */
[----:B------:R-:W-:-:S07]  /*10c0*/  MOV R0, R15 ;  /* 0x0000000f00007202 */ /* 0x000fce0000000f00 */
.L_x_25:
[----:B----4-:R-:W-:Y:S05]  /*10d0*/  BSYNC.RECONVERGENT B0 ;  /* 0x0000000000007941 */ /* 0x010fea0003800200 */
.L_x_24:
[----:B------:R-:W-:-:S05]  /*10e0*/  IMAD.WIDE R2, R6, 0x4, R8 ;  /* 0x0000000406027825 */ /* 0x000fca00078e0208 */
[----:B------:R-:W2:Y:S01]  /*10f0*/  LDG.E R15, desc[UR6][R2.64] ;  /* 0x00000006020f7981 */ /* 0x000ea2000c1e1900 */
[----:B------:R-:W-:-:S04]  /*1100*/  IADD3 R6, PT, PT, R5, R6, RZ ;  /* 0x0000000605067210 */ /* 0x000fc80007ffe0ff */
[----:B------:R-:W-:Y:S01]  /*1110*/  ISETP.GE.AND P0, PT, R6, UR9, PT ;  /* 0x0000000906007c0c */ /* 0x000fe2000bf06270 */
[----:B--2---:R-:W-:-:S05]  /*1120*/  FADD R15, R15, -R0 ;  /* 0x800000000f0f7221 */ /* 0x004fca0000000000 */
[----:B------:R1:W-:Y:S07]  /*1130*/  STG.E desc[UR6][R2.64], R15 ;  /* 0x0000000f02007986 */ /* 0x0003ee000c101906 */
[----:B------:R-:W-:Y:S05]  /*1140*/  @!P0 BRA `(.L_x_26) ;  /* 0xfffffffc00948947 */ /* 0x000fea000383ffff */
[----:B------:R-:W-:Y:S05]  /*1150*/  EXIT ;  /* 0x000000000000794d */ /* 0x000fea0003800000 */
        .weak           $__internal_0_$__cuda_sm20_sqrt_rn_f32_slowpath
        .type           $__internal_0_$__cuda_sm20_sqrt_rn_f32_slowpath,@function
        .size           $__internal_0_$__cuda_sm20_sqrt_rn_f32_slowpath,($__internal_1_$__cuda_sm3x_div_rn_noftz_f32_slowpath - $__internal_0_$__cuda_sm20_sqrt_rn_f32_slowpath)
$__internal_0_$__cuda_sm20_sqrt_rn_f32_slowpath:
[----:B------:R-:W-:-:S13]  /*1160*/  LOP3.LUT P0, RZ, R3, 0x7fffffff, RZ, 0xc0, !PT ;  /* 0x7fffffff03ff7812 */ /* 0x000fda000780c0ff */
[----:B------:R-:W-:Y:S01]  /*1170*/  @!P0 IMAD.MOV.U32 R10, RZ, RZ, R3 ;  /* 0x000000ffff0a8224 */ /* 0x000fe200078e0003 */
[----:B------:R-:W-:Y:S06]  /*1180*/  @!P0 BRA `(.L_x_27) ;  /* 0x0000000000408947 */ /* 0x000fec0003800000 */
[----:B------:R-:W-:-:S13]  /*1190*/  FSETP.GEU.FTZ.AND P0, PT, R3, RZ, PT ;  /* 0x000000ff0300720b */ /* 0x000fda0003f1e000 */
[----:B------:R-:W-:Y:S01]  /*11a0*/  @!P0 MOV R10, 0x7fffffff ;  /* 0x7fffffff000a8802 */ /* 0x000fe20000000f00 */
[----:B------:R-:W-:Y:S06]  /*11b0*/  @!P0 BRA `(.L_x_27) ;  /* 0x0000000000348947 */ /* 0x000fec0003800000 */
[----:B------:R-:W-:-:S13]  /*11c0*/  FSETP.GTU.FTZ.AND P0, PT, |R3|, +INF , PT ;  /* 0x7f8000000300780b */ /* 0x000fda0003f1c200 */
[----:B------:R-:W-:Y:S01]  /*11d0*/  @P0 FADD.FTZ R10, R3, 1 ;  /* 0x3f800000030a0421 */ /* 0x000fe20000010000 */
[----:B------:R-:W-:Y:S06]  /*11e0*/  @P0 BRA `(.L_x_27) ;  /* 0x0000000000280947 */ /* 0x000fec0003800000 */
[----:B------:R-:W-:-:S13]  /*11f0*/  FSETP.NEU.FTZ.AND P0, PT, |R3|, +INF , PT ;  /* 0x7f8000000300780b */ /* 0x000fda0003f1d200 */
[----:B------:R-:W-:-:S04]  /*1200*/  @P0 FFMA R11, R3, 1.84467440737095516160e+19, RZ ;  /* 0x5f800000030b0823 */ /* 0x000fc800000000ff */
[----:B------:R-:W0:Y:S02]  /*1210*/  @P0 MUFU.RSQ R10, R11 ;  /* 0x0000000b000a0308 */ /* 0x000e240000001400 */
[----:B0-----:R-:W-:Y:S01]  /*1220*/  @P0 FMUL.FTZ R12, R11, R10 ;  /* 0x0000000a0b0c0220 */ /* 0x001fe20000410000 */
[----:B------:R-:W-:Y:S01]  /*1230*/  @P0 FMUL.FTZ R14, R10, 0.5 ;  /* 0x3f0000000a0e0820 */ /* 0x000fe20000410000 */
[----:B------:R-:W-:Y:S02]  /*1240*/  @!P0 MOV R10, R3 ;  /* 0x00000003000a8202 */ /* 0x000fe40000000f00 */
[----:B------:R-:W-:-:S04]  /*1250*/  @P0 FADD.FTZ R13, -R12, -RZ ;  /* 0x800000ff0c0d0221 */ /* 0x000fc80000010100 */
[----:B------:R-:W-:-:S04]  /*1260*/  @P0 FFMA R13, R12, R13, R11 ;  /* 0x0000000d0c0d0223 */ /* 0x000fc8000000000b */
[----:B------:R-:W-:-:S04]  /*1270*/  @P0 FFMA R13, R13, R14, R12 ;  /* 0x0000000e0d0d0223 */ /* 0x000fc8000000000c */
[----:B------:R-:W-:-:S07]  /*1280*/  @P0 FMUL.FTZ R10, R13, 2.3283064365386962891e-10 ;  /* 0x2f8000000d0a0820 */ /* 0x000fce0000410000 */
.L_x_27:
[----:B------:R-:W-:Y:S02]  /*1290*/  HFMA2 R11, -RZ, RZ, 0, 0 ;  /* 0x00000000ff0b7431 */ /* 0x000fe400000001ff */
[----:B------:R-:W-:Y:S01]  /*12a0*/  IMAD.MOV.U32 R3, RZ, RZ, R10 ;  /* 0x000000ffff037224 */ /* 0x000fe200078e000a */
[----:B------:R-:W-:-:S04]  /*12b0*/  MOV R10, R15 ;  /* 0x0000000f000a7202 */ /* 0x000fc80000000f00 */
[----:B------:R-:W-:Y:S05]  /*12c0*/  RET.REL.NODEC R10 `(adagrad_window_f32) ;  /* 0xffffffec0a4c7950 */ /* 0x000fea0003c3ffff */
        .weak           $__internal_1_$__cuda_sm3x_div_rn_noftz_f32_slowpath
        .type           $__internal_1_$__cuda_sm3x_div_rn_noftz_f32_slowpath,@function
        .size           $__internal_1_$__cuda_sm3x_div_rn_noftz_f32_slowpath,(.L_x_216 - $__internal_1_$__cuda_sm3x_div_rn_noftz_f32_slowpath)
$__internal_1_$__cuda_sm3x_div_rn_noftz_f32_slowpath:
[----:B------:R-:W-:Y:S01]  /*12d0*/  SHF.R.U32.HI R15, RZ, 0x17, R3 ;  /* 0x00000017ff0f7819 */ /* 0x000fe20000011603 */
[----:B------:R-:W-:Y:S01]  /*12e0*/  BSSY.RECONVERGENT B1, `(.L_x_28) ;  /* 0x0000062000017945 */ /* 0x000fe20003800200 */
[----:B------:R-:W-:Y:S02]  /*12f0*/  SHF.R.U32.HI R20, RZ, 0x17, R2 ;  /* 0x00000017ff147819 */ /* 0x000fe40000011602 */
[----:B------:R-:W-:Y:S02]  /*1300*/  LOP3.LUT R15, R15, 0xff, RZ, 0xc0, !PT ;  /* 0x000000ff0f0f7812 */ /* 0x000fe400078ec0ff */
[----:B------:R-:W-:-:S03]  /*1310*/  LOP3.LUT R20, R20, 0xff, RZ, 0xc0, !PT ;  /* 0x000000ff14147812 */ /* 0x000fc600078ec0ff */
[----:B------:R-:W-:Y:S01]  /*1320*/  VIADD R22, R15, 0xffffffff ;  /* 0xffffffff0f167836 */ /* 0x000fe20000000000 */
[----:B------:R-:W-:-:S04]  /*1330*/  IADD3 R21, PT, PT, R20, -0x1, RZ ;  /* 0xffffffff14157810 */ /* 0x000fc80007ffe0ff */
[----:B------:R-:W-:-:S04]  /*1340*/  ISETP.GT.U32.AND P0, PT, R22, 0xfd, PT ;  /* 0x000000fd1600780c */ /* 0x000fc80003f04070 */
[----:B------:R-:W-:-:S13]  /*1350*/  ISETP.GT.U32.OR P0, PT, R21, 0xfd, P0 ;  /* 0x000000fd1500780c */ /* 0x000fda0000704470 */
[----:B------:R-:W-:Y:S01]  /*1360*/  @!P0 MOV R16, RZ ;  /* 0x000000ff00108202 */ /* 0x000fe20000000f00 */
[----:B------:R-:W-:Y:S06]  /*1370*/  @!P0 BRA `(.L_x_29) ;  /* 0x00000000005c8947 */ /* 0x000fec0003800000 */
[----:B------:R-:W-:Y:S02]  /*1380*/  FSETP.GTU.FTZ.AND P0, PT, |R2|, +INF , PT ;  /* 0x7f8000000200780b */ /* 0x000fe40003f1c200 */
[----:B------:R-:W-:-:S04]  /*1390*/  FSETP.GTU.FTZ.AND P1, PT, |R3|, +INF , PT ;  /* 0x7f8000000300780b */ /* 0x000fc80003f3c200 */
[----:B------:R-:W-:-:S13]  /*13a0*/  PLOP3.LUT P0, PT, P0, P1, PT, 0xf8, 0x8f ;  /* 0x00000000008f781c */ /* 0x000fda0000703f70 */
[----:B------:R-:W-:Y:S05]  /*13b0*/  @P0 BRA `(.L_x_30) ;  /* 0x00000004004c0947 */ /* 0x000fea0003800000 */
[----:B------:R-:W-:-:S13]  /*13c0*/  LOP3.LUT P0, RZ, R3, 0x7fffffff, R2, 0xc8, !PT ;  /* 0x7fffffff03ff7812 */ /* 0x000fda000780c802 */
[----:B------:R-:W-:Y:S05]  /*13d0*/  @!P0 BRA `(.L_x_31) ;  /* 0x00000004003c8947 */ /* 0x000fea0003800000 */
[C---:B------:R-:W-:Y:S02]  /*13e0*/  FSETP.NEU.FTZ.AND P2, PT, |R2|.reuse, +INF , PT ;  /* 0x7f8000000200780b */ /* 0x040fe40003f5d200 */
[----:B------:R-:W-:Y:S02]  /*13f0*/  FSETP.NEU.FTZ.AND P1, PT, |R3|, +INF , PT ;  /* 0x7f8000000300780b */ /* 0x000fe40003f3d200 */
[----:B------:R-:W-:-:S11]  /*1400*/  FSETP.NEU.FTZ.AND P0, PT, |R2|, +INF , PT ;  /* 0x7f8000000200780b */ /* 0x000fd60003f1d200 */
[----:B------:R-:W-:Y:S05]  /*1410*/  @!P1 BRA !P2, `(.L_x_31) ;  /* 0x00000004002c9947 */ /* 0x000fea0005000000 */
[----:B------:R-:W-:-:S04]  /*1420*/  LOP3.LUT P2, RZ, R2, 0x7fffffff, RZ, 0xc0, !PT ;  /* 0x7fffffff02ff7812 */ /* 0x000fc8000784c0ff */
[----:B------:R-:W-:-:S13]  /*1430*/  PLOP3.LUT P1, PT, P1, P2, PT, 0x2f, 0xf2 ;  /* 0x0000000000f2781c */ /* 0x000fda0000f24577 */
[----:B------:R-:W-:Y:S05]  /*1440*/  @P1 BRA `(.L_x_32) ;  /* 0x0000000400181947 */ /* 0x000fea0003800000 */
[----:B------:R-:W-:-:S04]  /*1450*/  LOP3.LUT P1, RZ, R3, 0x7fffffff, RZ, 0xc0, !PT ;  /* 0x7fffffff03ff7812 */ /* 0x000fc8000782c0ff */
[----:B------:R-:W-:-:S13]  /*1460*/  PLOP3.LUT P0, PT, P0, P1, PT, 0x2f, 0xf2 ;  /* 0x0000000000f2781c */ /* 0x000fda0000702577 */
[----:B------:R-:W-:Y:S05]  /*1470*/  @P0 BRA `(.L_x_33) ;  /* 0x0000000400000947 */ /* 0x000fea0003800000 */
[----:B------:R-:W-:Y:S02]  /*1480*/  ISETP.GE.AND P0, PT, R21, RZ, PT ;  /* 0x000000ff1500720c */ /* 0x000fe40003f06270 */
[----:B------:R-:W-:-:S11]  /*1490*/  ISETP.GE.AND P1, PT, R22, RZ, PT ;  /* 0x000000ff1600720c */ /* 0x000fd60003f26270 */
[----:B------:R-:W-:Y:S01]  /*14a0*/  @P0 IMAD.MOV.U32 R16, RZ, RZ, RZ ;  /* 0x000000ffff100224 */ /* 0x000fe200078e00ff */
[----:B------:R-:W-:Y:S01]  /*14b0*/  @!P0 MOV R16, 0xffffffc0 ;  /* 0xffffffc000108802 */ /* 0x000fe20000000f00 */
[----:B------:R-:W-:Y:S01]  /*14c0*/  @!P0 FFMA R2, R2, 1.84467440737095516160e+19, RZ ;  /* 0x5f80000002028823 */ /* 0x000fe200000000ff */
[----:B------:R-:W-:Y:S02]  /*14d0*/  @!P1 FFMA R3, R3, 1.84467440737095516160e+19, RZ ;  /* 0x5f80000003039823 */ /* 0x000fe400000000ff */
[----:B------:R-:W-:-:S07]  /*14e0*/  @!P1 IADD3 R16, PT, PT, R16, 0x40, RZ ;  /* 0x0000004010109810 */ /* 0x000fce0007ffe0ff */
.L_x_29:
[----:B------:R-:W-:Y:S01]  /*14f0*/  LEA R22, R15, 0xc0800000, 0x17 ;  /* 0xc08000000f167811 */ /* 0x000fe200078eb8ff */
[----:B------:R-:W-:Y:S01]  /*1500*/  BSSY.RECONVERGENT B2, `(.L_x_34) ;  /* 0x0000036000027945 */ /* 0x000fe20003800200 */
[----:B------:R-:W-:-:S03]  /*1510*/  IADD3 R21, PT, PT, R20, -0x7f, RZ ;  /* 0xffffff8114157810 */ /* 0x000fc60007ffe0ff */
[----:B------:R-:W-:Y:S02]  /*1520*/  IMAD.IADD R22, R3, 0x1, -R22 ;  /* 0x0000000103167824 */ /* 0x000fe400078e0a16 */
[C---:B------:R-:W-:Y:S01]  /*1530*/  IMAD R2, R21.reuse, -0x800000, R2 ;  /* 0xff80000015027824 */ /* 0x040fe200078e0202 */
[----:B------:R-:W-:Y:S01]  /*1540*/  IADD3 R21, PT, PT, R21, 0x7f, -R15 ;  /* 0x0000007f15157810 */ /* 0x000fe20007ffe80f */
[----:B------:R-:W0:Y:S01]  /*1550*/  MUFU.RCP R24, R22 ;  /* 0x0000001600187308 */ /* 0x000e220000001000 */
[----:B------:R-:W-:Y:S02]  /*1560*/  FADD.FTZ R23, -R22, -RZ ;  /* 0x800000ff16177221 */ /* 0x000fe40000010100 */
[----:B------:R-:W-:Y:S02]  /*1570*/  IADD3 R21, PT, PT, R21, R16, RZ ;  /* 0x0000001015157210 */ /* 0x000fe40007ffe0ff */
[----:B0-----:R-:W-:-:S04]  /*1580*/  FFMA R3, R24, R23, 1 ;  /* 0x3f80000018037423 */ /* 0x001fc80000000017 */
[----:B------:R-:W-:-:S04]  /*1590*/  FFMA R3, R24, R3, R24 ;  /* 0x0000000318037223 */ /* 0x000fc80000000018 */
[----:B------:R-:W-:-:S04]  /*15a0*/  FFMA R20, R2, R3, RZ ;  /* 0x0000000302147223 */ /* 0x000fc800000000ff */
[----:B------:R-:W-:-:S04]  /*15b0*/  FFMA R24, R23, R20, R2 ;  /* 0x0000001417187223 */ /* 0x000fc80000000002 */
[----:B------:R-:W-:-:S04]  /*15c0*/  FFMA R20, R3, R24, R20 ;  /* 0x0000001803147223 */ /* 0x000fc80000000014 */
[----:B------:R-:W-:-:S04]  /*15d0*/  FFMA R23, R23, R20, R2 ;  /* 0x0000001417177223 */ /* 0x000fc80000000002 */
[----:B------:R-:W-:-:S05]  /*15e0*/  FFMA R2, R3, R23, R20 ;  /* 0x0000001703027223 */ /* 0x000fca0000000014 */
[----:B------:R-:W-:-:S04]  /*15f0*/  SHF.R.U32.HI R15, RZ, 0x17, R2 ;  /* 0x00000017ff0f7819 */ /* 0x000fc80000011602 */
[----:B------:R-:W-:-:S05]  /*1600*/  LOP3.LUT R15, R15, 0xff, RZ, 0xc0, !PT ;  /* 0x000000ff0f0f7812 */ /* 0x000fca00078ec0ff */
[----:B------:R-:W-:-:S05]  /*1610*/  IMAD.IADD R15, R15, 0x1, R21 ;  /* 0x000000010f0f7824 */ /* 0x000fca00078e0215 */
[----:B------:R-:W-:-:S04]  /*1620*/  IADD3 R16, PT, PT, R15, -0x1, RZ ;  /* 0xffffffff0f107810 */ /* 0x000fc80007ffe0ff */
[----:B------:R-:W-:-:S13]  /*1630*/  ISETP.GE.U32.AND P0, PT, R16, 0xfe, PT ;  /* 0x000000fe1000780c */ /* 0x000fda0003f06070 */
[----:B------:R-:W-:Y:S05]  /*1640*/  @!P0 BRA `(.L_x_35) ;  /* 0x0000000000808947 */ /* 0x000fea0003800000 */
[----:B------:R-:W-:-:S13]  /*1650*/  ISETP.GT.AND P0, PT, R15, 0xfe, PT ;  /* 0x000000fe0f00780c */ /* 0x000fda0003f04270 */
[----:B------:R-:W-:Y:S05]  /*1660*/  @P0 BRA `(.L_x_36) ;  /* 0x00000000006c0947 */ /* 0x000fea0003800000 */
[----:B------:R-:W-:-:S13]  /*1670*/  ISETP.GE.AND P0, PT, R15, 0x1, PT ;  /* 0x000000010f00780c */ /* 0x000fda0003f06270 */
[----:B------:R-:W-:Y:S05]  /*1680*/  @P0 BRA `(.L_x_37) ;  /* 0x0000000000740947 */ /* 0x000fea0003800000 */
[----:B------:R-:W-:Y:S02]  /*1690*/  ISETP.GE.AND P0, PT, R15, -0x18, PT ;  /* 0xffffffe80f00780c */ /* 0x000fe40003f06270 */
[----:B------:R-:W-:-:S11]  /*16a0*/  LOP3.LUT R2, R2, 0x80000000, RZ, 0xc0, !PT ;  /* 0x8000000002027812 */ /* 0x000fd600078ec0ff */
[----:B------:R-:W-:Y:S05]  /*16b0*/  @!P0 BRA `(.L_x_37) ;  /* 0x0000000000688947 */ /* 0x000fea0003800000 */
[-CC-:B------:R-:W-:Y:S01]  /*16c0*/  FFMA.RZ R16, R3, R23.reuse, R20.reuse ;  /* 0x0000001703107223 */ /* 0x180fe2000000c014 */
[C---:B------:R-:W-:Y:S02]  /*16d0*/  ISETP.NE.AND P2, PT, R15.reuse, RZ, PT ;  /* 0x000000ff0f00720c */ /* 0x040fe40003f45270 */
[----:B------:R-:W-:Y:S02]  /*16e0*/  ISETP.NE.AND P1, PT, R15, RZ, PT ;  /* 0x000000ff0f00720c */ /* 0x000fe40003f25270 */
[----:B------:R-:W-:Y:S01]  /*16f0*/  LOP3.LUT R21, R16, 0x7fffff, RZ, 0xc0, !PT ;  /* 0x007fffff10157812 */ /* 0x000fe200078ec0ff */
[CCC-:B------:R-:W-:Y:S01]  /*1700*/  FFMA.RP R16, R3.reuse, R23.reuse, R20.reuse ;  /* 0x0000001703107223 */ /* 0x1c0fe20000008014 */
[----:B------:R-:W-:Y:S01]  /*1710*/  FFMA.RM R3, R3, R23, R20 ;  /* 0x0000001703037223 */ /* 0x000fe20000004014 */
[----:B------:R-:W-:Y:S01]  /*1720*/  IADD3 R20, PT, PT, R15, 0x20, RZ ;  /* 0x000000200f147810 */ /* 0x000fe20007ffe0ff */
[----:B------:R-:W-:Y:S01]  /*1730*/  IMAD.MOV R15, RZ, RZ, -R15 ;  /* 0x000000ffff0f7224 */ /* 0x000fe200078e0a0f */
[----:B------:R-:W-:-:S02]  /*1740*/  LOP3.LUT R21, R21, 0x800000, RZ, 0xfc, !PT ;  /* 0x0080000015157812 */ /* 0x000fc400078efcff */
[----:B------:R-:W-:Y:S02]  /*1750*/  FSETP.NEU.FTZ.AND P0, PT, R16, R3, PT ;  /* 0x000000031000720b */ /* 0x000fe40003f1d000 */
[----:B------:R-:W-:Y:S02]  /*1760*/  SHF.L.U32 R20, R21, R20, RZ ;  /* 0x0000001415147219 */ /* 0x000fe400000006ff */
[----:B------:R-:W-:Y:S02]  /*1770*/  SEL R16, R15, RZ, P2 ;  /* 0x000000ff0f107207 */ /* 0x000fe40001000000 */
[----:B------:R-:W-:Y:S02]  /*1780*/  ISETP.NE.AND P1, PT, R20, RZ, P1 ;  /* 0x000000ff1400720c */ /* 0x000fe40000f25270 */
[----:B------:R-:W-:Y:S02]  /*1790*/  SHF.R.U32.HI R16, RZ, R16, R21 ;  /* 0x00000010ff107219 */ /* 0x000fe40000011615 */
[----:B------:R-:W-:-:S02]  /*17a0*/  PLOP3.LUT P0, PT, P0, P1, PT, 0xf8, 0x8f ;  /* 0x00000000008f781c */ /* 0x000fc40000703f70 */
[----:B------:R-:W-:Y:S02]  /*17b0*/  SHF.R.U32.HI R20, RZ, 0x1, R16 ;  /* 0x00000001ff147819 */ /* 0x000fe40000011610 */
[----:B------:R-:W-:-:S04]  /*17c0*/  SEL R3, RZ, 0x1, !P0 ;  /* 0x00000001ff037807 */ /* 0x000fc80004000000 */
[----:B------:R-:W-:-:S04]  /*17d0*/  LOP3.LUT R3, R3, 0x1, R20, 0xf8, !PT ;  /* 0x0000000103037812 */ /* 0x000fc800078ef814 */
[----:B------:R-:W-:-:S04]  /*17e0*/  LOP3.LUT R3, R3, R16, RZ, 0xc0, !PT ;  /* 0x0000001003037212 */ /* 0x000fc800078ec0ff */
[----:B------:R-:W-:-:S04]  /*17f0*/  IADD3 R3, PT, PT, R20, R3, RZ ;  /* 0x0000000314037210 */ /* 0x000fc80007ffe0ff */
[----:B------:R-:W-:Y:S01]  /*1800*/  LOP3.LUT R2, R3, R2, RZ, 0xfc, !PT ;  /* 0x0000000203027212 */ /* 0x000fe200078efcff */
[----:B------:R-:W-:Y:S06]  /*1810*/  BRA `(.L_x_37) ;  /* 0x0000000000107947 */ /* 0x000fec0003800000 */
.L_x_36:
[----:B------:R-:W-:-:S04]  /*1820*/  LOP3.LUT R2, R2, 0x80000000, RZ, 0xc0, !PT ;  /* 0x8000000002027812 */ /* 0x000fc800078ec0ff */
[----:B------:R-:W-:Y:S01]  /*1830*/  LOP3.LUT R2, R2, 0x7f800000, RZ, 0xfc, !PT ;  /* 0x7f80000002027812 */ /* 0x000fe200078efcff */
[----:B------:R-:W-:Y:S06]  /*1840*/  BRA `(.L_x_37) ;  /* 0x0000000000047947 */ /* 0x000fec0003800000 */
.L_x_35:
[----:B------:R-:W-:-:S07]  /*1850*/  LEA R2, R21, R2, 0x17 ;  /* 0x0000000215027211 */ /* 0x000fce00078eb8ff */
.L_x_37:
[----:B------:R-:W-:Y:S05]  /*1860*/  BSYNC.RECONVERGENT B2 ;  /* 0x0000000000027941 */ /* 0x000fea0003800200 */
.L_x_34:
[----:B------:R-:W-:Y:S05]  /*1870*/  BRA `(.L_x_38) ;  /* 0x0000000000207947 */ /* 0x000fea0003800000 */
.L_x_33:
[----:B------:R-:W-:-:S04]  /*1880*/  LOP3.LUT R2, R3, 0x80000000, R2, 0x48, !PT ;  /* 0x8000000003027812 */ /* 0x000fc800078e4802 */
[----:B------:R-:W-:Y:S01]  /*1890*/  LOP3.LUT R2, R2, 0x7f800000, RZ, 0xfc, !PT ;  /* 0x7f80000002027812 */ /* 0x000fe200078efcff */
[----:B------:R-:W-:Y:S06]  /*18a0*/  BRA `(.L_x_38) ;  /* 0x0000000000147947 */ /* 0x000fec0003800000 */
.L_x_32:
[----:B------:R-:W-:Y:S01]  /*18b0*/  LOP3.LUT R2, R3, 0x80000000, R2, 0x48, !PT ;  /* 0x8000000003027812 */ /* 0x000fe200078e4802 */
[----:B------:R-:W-:Y:S06]  /*18c0*/  BRA `(.L_x_38) ;  /* 0x00000000000c7947 */ /* 0x000fec0003800000 */
.L_x_31:
[----:B------:R-:W0:Y:S01]  /*18d0*/  MUFU.RSQ R2, -QNAN ;  /* 0xffc0000000027908 */ /* 0x000e220000001400 */
[----:B------:R-:W-:Y:S05]  /*18e0*/  BRA `(.L_x_38) ;  /* 0x0000000000047947 */ /* 0x000fea0003800000 */
.L_x_30:
[----:B------:R-:W-:-:S07]  /*18f0*/  FADD.FTZ R2, R2, R3 ;  /* 0x0000000302027221 */ /* 0x000fce0000010000 */
.L_x_38:
[----:B------:R-:W-:Y:S05]  /*1900*/  BSYNC.RECONVERGENT B1 ;  /* 0x0000000000017941 */ /* 0x000fea0003800200 */
.L_x_28:
[----:B------:R-:W-:Y:S02]  /*1910*/  HFMA2 R3, -RZ, RZ, 0, 0 ;  /* 0x00000000ff037431 */ /* 0x000fe400000001ff */
[----:B0-----:R-:W-:Y:S01]  /*1920*/  IMAD.MOV.U32 R15, RZ, RZ, R2 ;  /* 0x000000ffff0f7224 */ /* 0x001fe200078e0002 */
[----:B------:R-:W-:-:S04]  /*1930*/  MOV R2, R14 ;  /* 0x0000000e00027202 */ /* 0x000fc80000000f00 */
[----:B------:R-:W-:Y:S05]  /*1940*/  RET.REL.NODEC R2 `(adagrad_window_f32) ;  /* 0xffffffe402ac7950 */ /* 0x000fea0003c3ffff */
.L_x_39:
        /* <DEDUP_REMOVED lines=11> */
.L_x_216:


//--------------------- .text.adagrad_clipped_f32 --------------------------
	.section	.text.adagrad_clipped_f32,"ax",@progbits
	.align	128
        .global         adagrad_clipped_f32
        .type           adagrad_clipped_f32,@function
        .size           adagrad_clipped_f32,(.L_x_218 - adagrad_clipped_f32)
        .other          adagrad_clipped_f32,@"STO_CUDA_ENTRY STV_DEFAULT"
adagrad_clipped_f32:
.text.adagrad_clipped_f32:
[----:B------:R-:W-:Y:S01]  /*0000*/  LDC R1, c[0x0][0x37c] ;  /* 0x0000df00ff017b82 */ /* 0x000fe20000000800 */
[----:B------:R-:W0:Y:S07]  /*0010*/  S2R R0, SR_TID.X ;  /* 0x0000000000007919 */ /* 0x000e2e0000002100 */
[----:B------:R-:W0:Y:S01]  /*0020*/  S2UR UR4, SR_CTAID.X ;  /* 0x00000000000479c3 */ /* 0x000e220000002500 */
[----:B------:R-:W1:Y:S01]  /*0030*/  LDCU UR8, c[0x0][0x3a4] ;  /* 0x00007480ff0877ac */ /* 0x000e620008000800 */
[----:B------:R-:W-:Y:S01]  /*0040*/  BSSY.RECONVERGENT B0, `(.L_x_40) ;  /* 0x0000047000007945 */ /* 0x000fe20003800200 */
[----:B------:R-:W-:Y:S01]  /*0050*/  HFMA2 R14, -RZ, RZ, 0, 0 ;  /* 0x00000000ff0e7431 */ /* 0x000fe200000001ff */
[----:B------:R-:W2:Y:S04]  /*0060*/  LDCU.64 UR6, c[0x0][0x358] ;  /* 0x00006b00ff0677ac */ /* 0x000ea80008000a00 */
[----:B------:R-:W0:Y:S01]  /*0070*/  LDC R3, c[0x0][0x360] ;  /* 0x0000d800ff037b82 */ /* 0x000e220000000800 */
[----:B------:R-:W3:Y:S01]  /*0080*/  LDCU UR5, c[0x0][0x370] ;  /* 0x00006e00ff0577ac */ /* 0x000ee20008000800 */
[----:B0-----:R-:W-:-:S02]  /*0090*/  IMAD R4, R3, UR4, R0 ;  /* 0x0000000403047c24 */ /* 0x001fc4000f8e0200 */
[----:B---3--:R-:W-:-:S03]  /*00a0*/  IMAD R5, R3, UR5, RZ ;  /* 0x0000000503057c24 */ /* 0x008fc6000f8e02ff */
[----:B-1----:R-:W-:-:S13]  /*00b0*/  ISETP.GE.AND P0, PT, R4, UR8, PT ;  /* 0x0000000804007c0c */ /* 0x002fda000bf06270 */
[----:B--2---:R-:W-:Y:S05]  /*00c0*/  @P0 BRA `(.L_x_41) ;  /* 0x0000000000f80947 */ /* 0x004fea0003800000 */
[----:B------:R-:W0:Y:S01]  /*00d0*/  I2F.U32.RP R10, R5 ;  /* 0x00000005000a7306 */ /* 0x000e220000209000 */
[C---:B------:R-:W-:Y:S01]  /*00e0*/  IADD3 R2, PT, PT, R5.reuse, R4, RZ ;  /* 0x0000000405027210 */ /* 0x040fe20007ffe0ff */
[----:B------:R-:W-:Y:S01]  /*00f0*/  IMAD.MOV R11, RZ, RZ, -R5 ;  /* 0x000000ffff0b7224 */ /* 0x000fe200078e0a05 */
[----:B------:R-:W-:Y:S01]  /*0100*/  ISETP.NE.U32.AND P2, PT, R5, RZ, PT ;  /* 0x000000ff0500720c */ /* 0x000fe20003f45070 */
[----:B------:R-:W-:Y:S01]  /*0110*/  BSSY.RECONVERGENT B1, `(.L_x_42) ;  /* 0x0000028000017945 */ /* 0x000fe20003800200 */
[C---:B------:R-:W-:Y:S02]  /*0120*/  ISETP.GE.AND P0, PT, R2.reuse, UR8, PT ;  /* 0x0000000802007c0c */ /* 0x040fe4000bf06270 */
[----:B------:R-:W-:Y:S02]  /*0130*/  VIMNMX R9, PT, PT, R2, UR8, !PT ;  /* 0x0000000802097c48 */ /* 0x000fe4000ffe0100 */
[----:B------:R-:W-:Y:S02]  /*0140*/  SEL R8, RZ, 0x1, P0 ;  /* 0x00000001ff087807 */ /* 0x000fe40000000000 */
[----:B------:R-:W-:-:S02]  /*0150*/  MOV R14, RZ ;  /* 0x000000ff000e7202 */ /* 0x000fc40000000f00 */
[----:B------:R-:W-:Y:S01]  /*0160*/  IADD3 R2, PT, PT, R9, -R2, -R8 ;  /* 0x8000000209027210 */ /* 0x000fe20007ffe808 */
[----:B0-----:R-:W0:Y:S02]  /*0170*/  MUFU.RCP R10, R10 ;  /* 0x0000000a000a7308 */ /* 0x001e240000001000 */
[----:B0-----:R-:W-:-:S06]  /*0180*/  IADD3 R6, PT, PT, R10, 0xffffffe, RZ ;  /* 0x0ffffffe0a067810 */ /* 0x001fcc0007ffe0ff */
[----:B------:R0:W1:Y:S02]  /*0190*/  F2I.FTZ.U32.TRUNC.NTZ R7, R6 ;  /* 0x0000000600077305 */ /* 0x000064000021f000 */
[----:B0-----:R-:W-:Y:S01]  /*01a0*/  MOV R6, RZ ;  /* 0x000000ff00067202 */ /* 0x001fe20000000f00 */
[----:B-1----:R-:W-:-:S04]  /*01b0*/  IMAD R11, R11, R7, RZ ;  /* 0x000000070b0b7224 */ /* 0x002fc800078e02ff */
[----:B------:R-:W-:-:S06]  /*01c0*/  IMAD.HI.U32 R7, R7, R11, R6 ;  /* 0x0000000b07077227 */ /* 0x000fcc00078e0006 */
[----:B------:R-:W-:-:S04]  /*01d0*/  IMAD.HI.U32 R7, R7, R2, RZ ;  /* 0x0000000207077227 */ /* 0x000fc800078e00ff */
[----:B------:R-:W-:-:S04]  /*01e0*/  IMAD.MOV R6, RZ, RZ, -R7 ;  /* 0x000000ffff067224 */ /* 0x000fc800078e0a07 */
[----:B------:R-:W-:-:S05]  /*01f0*/  IMAD R2, R5, R6, R2 ;  /* 0x0000000605027224 */ /* 0x000fca00078e0202 */
[----:B------:R-:W-:-:S13]  /*0200*/  ISETP.GE.U32.AND P0, PT, R2, R5, PT ;  /* 0x000000050200720c */ /* 0x000fda0003f06070 */
[----:B------:R-:W-:Y:S02]  /*0210*/  @P0 IADD3 R2, PT, PT, -R5, R2, RZ ;  /* 0x0000000205020210 */ /* 0x000fe40007ffe1ff */
[----:B------:R-:W-:Y:S02]  /*0220*/  @P0 IADD3 R7, PT, PT, R7, 0x1, RZ ;  /* 0x0000000107070810 */ /* 0x000fe40007ffe0ff */
[----:B------:R-:W-:-:S13]  /*0230*/  ISETP.GE.U32.AND P1, PT, R2, R5, PT ;  /* 0x000000050200720c */ /* 0x000fda0003f26070 */
[----:B------:R-:W-:Y:S01]  /*0240*/  @P1 VIADD R7, R7, 0x1 ;  /* 0x0000000107071836 */ /* 0x000fe20000000000 */
[----:B------:R-:W-:-:S04]  /*0250*/  @!P2 LOP3.LUT R7, RZ, R5, RZ, 0x33, !PT ;  /* 0x00000005ff07a212 */ /* 0x000fc800078e33ff */
[----:B------:R-:W-:-:S04]  /*0260*/  IADD3 R7, PT, PT, R8, R7, RZ ;  /* 0x0000000708077210 */ /* 0x000fc80007ffe0ff */
[C---:B------:R-:W-:Y:S02]  /*0270*/  LOP3.LUT R2, R7.reuse, 0x3, RZ, 0xc0, !PT ;  /* 0x0000000307027812 */ /* 0x040fe400078ec0ff */
[----:B------:R-:W-:Y:S02]  /*0280*/  ISETP.GE.U32.AND P1, PT, R7, 0x3, PT ;  /* 0x000000030700780c */ /* 0x000fe40003f26070 */
[----:B------:R-:W-:Y:S01]  /*0290*/  ISETP.NE.AND P0, PT, R2, 0x3, PT ;  /* 0x000000030200780c */ /* 0x000fe20003f05270 */
[----:B------:R-:W-:-:S12]  /*02a0*/  IMAD.MOV.U32 R2, RZ, RZ, R4 ;  /* 0x000000ffff027224 */ /* 0x000fd800078e0004 */
[----:B------:R-:W-:Y:S05]  /*02b0*/  @!P0 BRA `(.L_x_43) ;  /* 0x0000000000348947 */ /* 0x000fea0003800000 */
[----:B------:R-:W0:Y:S01]  /*02c0*/  LDC.64 R8, c[0x0][0x388] ;  /* 0x0000e200ff087b82 */ /* 0x000e220000000a00 */
[----:B------:R-:W-:Y:S02]  /*02d0*/  IADD3 R2, PT, PT, R7, 0x1, RZ ;  /* 0x0000000107027810 */ /* 0x000fe40007ffe0ff */
[----:B------:R-:W-:Y:S02]  /*02e0*/  MOV R14, RZ ;  /* 0x000000ff000e7202 */ /* 0x000fe40000000f00 */
[----:B------:R-:W-:Y:S01]  /*02f0*/  LOP3.LUT R6, R2, 0x3, RZ, 0xc0, !PT ;  /* 0x0000000302067812 */ /* 0x000fe200078ec0ff */
[----:B------:R-:W-:-:S03]  /*0300*/  IMAD.MOV.U32 R2, RZ, RZ, R4 ;  /* 0x000000ffff027224 */ /* 0x000fc600078e0004 */
[----:B------:R-:W-:-:S07]  /*0310*/  IADD3 R10, PT, PT, -R6, RZ, RZ ;  /* 0x000000ff060a7210 */ /* 0x000fce0007ffe1ff */
.L_x_44:
[----:B0-----:R-:W-:-:S06]  /*0320*/  IMAD.WIDE R6, R2, 0x4, R8 ;  /* 0x0000000402067825 */ /* 0x001fcc00078e0208 */
[----:B------:R-:W2:Y:S01]  /*0330*/  LDG.E.CONSTANT R7, desc[UR6][R6.64] ;  /* 0x0000000606077981 */ /* 0x000ea2000c1e9900 */
[----:B------:R-:W-:Y:S01]  /*0340*/  IADD3 R10, PT, PT, R10, 0x1, RZ ;  /* 0x000000010a0a7810 */ /* 0x000fe20007ffe0ff */
[----:B------:R-:W-:-:S03]  /*0350*/  IMAD.IADD R2, R5, 0x1, R2 ;  /* 0x0000000105027824 */ /* 0x000fc600078e0202 */
[----:B------:R-:W-:Y:S01]  /*0360*/  ISETP.NE.AND P0, PT, R10, RZ, PT ;  /* 0x000000ff0a00720c */ /* 0x000fe20003f05270 */
[----:B--2---:R-:W-:-:S12]  /*0370*/  FFMA R14, R7, R7, R14 ;  /* 0x00000007070e7223 */ /* 0x004fd8000000000e */
[----:B------:R-:W-:Y:S05]  /*0380*/  @P0 BRA `(.L_x_44) ;  /* 0xfffffffc00e40947 */ /* 0x000fea000383ffff */
.L_x_43:
[----:B------:R-:W-:Y:S05]  /*0390*/  BSYNC.RECONVERGENT B1 ;  /* 0x0000000000017941 */ /* 0x000fea0003800200 */
.L_x_42:
[----:B------:R-:W-:Y:S05]  /*03a0*/  @!P1 BRA `(.L_x_41) ;  /* 0x0000000000409947 */ /* 0x000fea0003800000 */
.L_x_45:
[----:B------:R-:W0:Y:S02]  /*03b0*/  LDC.64 R6, c[0x0][0x388] ;  /* 0x0000e200ff067b82 */ /* 0x000e240000000a00 */
[----:B0-----:R-:W-:-:S04]  /*03c0*/  IMAD.WIDE R12, R2, 0x4, R6 ;  /* 0x00000004020c7825 */ /* 0x001fc800078e0206 */
[C---:B------:R-:W-:Y:S02]  /*03d0*/  IMAD.WIDE R6, R5.reuse, 0x4, R12 ;  /* 0x0000000405067825 */ /* 0x040fe400078e020c */
[----:B------:R-:W2:Y:S02]  /*03e0*/  LDG.E.CONSTANT R13, desc[UR6][R12.64] ;  /* 0x000000060c0d7981 */ /* 0x000ea4000c1e9900 */
[C---:B------:R-:W-:Y:S02]  /*03f0*/  IMAD.WIDE R8, R5.reuse, 0x4, R6 ;  /* 0x0000000405087825 */ /* 0x040fe400078e0206 */
[----:B------:R-:W3:Y:S02]  /*0400*/  LDG.E.CONSTANT R6, desc[UR6][R6.64] ;  /* 0x0000000606067981 */ /* 0x000ee4000c1e9900 */
[C---:B------:R-:W-:Y:S02]  /*0410*/  IMAD.WIDE R10, R5.reuse, 0x4, R8 ;  /* 0x00000004050a7825 */ /* 0x040fe400078e0208 */
[----:B------:R-:W4:Y:S04]  /*0420*/  LDG.E.CONSTANT R9, desc[UR6][R8.64] ;  /* 0x0000000608097981 */ /* 0x000f28000c1e9900 */
[----:B------:R-:W5:Y:S01]  /*0430*/  LDG.E.CONSTANT R11, desc[UR6][R10.64] ;  /* 0x000000060a0b7981 */ /* 0x000f62000c1e9900 */
[----:B------:R-:W-:-:S04]  /*0440*/  LEA R2, R5, R2, 0x2 ;  /* 0x0000000205027211 */ /* 0x000fc800078e10ff */
[----:B------:R-:W-:Y:S01]  /*0450*/  ISETP.GE.AND P0, PT, R2, UR8, PT ;  /* 0x0000000802007c0c */ /* 0x000fe2000bf06270 */
[----:B--2---:R-:W-:-:S04]  /*0460*/  FFMA R15, R13, R13, R14 ;  /* 0x0000000d0d0f7223 */ /* 0x004fc8000000000e */
[----:B---3--:R-:W-:-:S04]  /*0470*/  FFMA R14, R6, R6, R15 ;  /* 0x00000006060e7223 */ /* 0x008fc8000000000f */
[----:B----4-:R-:W-:-:S04]  /*0480*/  FFMA R14, R9, R9, R14 ;  /* 0x00000009090e7223 */ /* 0x010fc8000000000e */
[----:B-----5:R-:W-:Y:S01]  /*0490*/  FFMA R14, R11, R11, R14 ;  /* 0x0000000b0b0e7223 */ /* 0x020fe2000000000e */
[----:B------:R-:W-:Y:S06]  /*04a0*/  @!P0 BRA `(.L_x_45) ;  /* 0xfffffffc00c08947 */ /* 0x000fec000383ffff */
.L_x_41:
[----:B------:R-:W-:Y:S05]  /*04b0*/  BSYNC.RECONVERGENT B0 ;  /* 0x0000000000007941 */ /* 0x000fea0003800200 */
.L_x_40:
[----:B------:R-:W0:Y:S01]  /*04c0*/  S2UR UR5, SR_CgaCtaId ;  /* 0x00000000000579c3 */ /* 0x000e220000008800 */
[----:B------:R-:W-:Y:S01]  /*04d0*/  UMOV UR4, 0x400 ;  /* 0x0000040000047882 */ /* 0x000fe20000000000 */
[----:B------:R-:W-:Y:S02]  /*04e0*/  ISETP.GE.U32.AND P0, PT, R3, 0x2, PT ;  /* 0x000000020300780c */ /* 0x000fe40003f06070 */
[----:B------:R-:W-:Y:S01]  /*04f0*/  ISETP.NE.AND P1, PT, R0, RZ, PT ;  /* 0x000000ff0000720c */ /* 0x000fe20003f25270 */
[----:B0-----:R-:W-:-:S06]  /*0500*/  ULEA UR4, UR5, UR4, 0x18 ;  /* 0x0000000405047291 */ /* 0x001fcc000f8ec0ff */
[----:B------:R-:W-:-:S05]  /*0510*/  LEA R7, R0, UR4, 0x2 ;  /* 0x0000000400077c11 */ /* 0x000fca000f8e10ff */
[----:B------:R0:W-:Y:S01]  /*0520*/  STS [R7], R14 ;  /* 0x0000000e07007388 */ /* 0x0001e20000000800 */
[----:B------:R-:W-:Y:S06]  /*0530*/  BAR.SYNC.DEFER_BLOCKING 0x0 ;  /* 0x0000000000007b1d */ /* 0x000fec0000010000 */
[----:B------:R-:W-:Y:S05]  /*0540*/  @!P0 BRA `(.L_x_46) ;  /* 0x00000000002c8947 */ /* 0x000fea0003800000 */
.L_x_47:
[----:B------:R-:W-:-:S04]  /*0550*/  SHF.R.U32.HI R8, RZ, 0x1, R3 ;  /* 0x00000001ff087819 */ /* 0x000fc80000011603 */
[----:B------:R-:W-:-:S13]  /*0560*/  ISETP.GE.U32.AND P0, PT, R0, R8, PT ;  /* 0x000000080000720c */ /* 0x000fda0003f06070 */
[----:B------:R-:W-:Y:S01]  /*0570*/  @!P0 LEA R2, R8, R7, 0x2 ;  /* 0x0000000708028211 */ /* 0x000fe200078e10ff */
[----:B------:R-:W-:Y:S05]  /*0580*/  @!P0 LDS R9, [R7] ;  /* 0x0000000007098984 */ /* 0x000fea0000000800 */
[----:B------:R-:W1:Y:S02]  /*0590*/  @!P0 LDS R2, [R2] ;  /* 0x0000000002028984 */ /* 0x000e640000000800 */
[----:B-1----:R-:W-:-:S05]  /*05a0*/  @!P0 FADD R6, R2, R9 ;  /* 0x0000000902068221 */ /* 0x002fca0000000000 */
[----:B------:R1:W-:Y:S01]  /*05b0*/  @!P0 STS [R7], R6 ;  /* 0x0000000607008388 */ /* 0x0003e20000000800 */
[----:B------:R-:W-:Y:S01]  /*05c0*/  BAR.SYNC.DEFER_BLOCKING 0x0 ;  /* 0x0000000000007b1d */ /* 0x000fe20000010000 */
[----:B------:R-:W-:Y:S01]  /*05d0*/  ISETP.GT.U32.AND P0, PT, R3, 0x3, PT ;  /* 0x000000030300780c */ /* 0x000fe20003f04070 */
[----:B------:R-:W-:-:S12]  /*05e0*/  IMAD.MOV.U32 R3, RZ, RZ, R8 ;  /* 0x000000ffff037224 */ /* 0x000fd800078e0008 */
[----:B-1----:R-:W-:Y:S05]  /*05f0*/  @P0 BRA `(.L_x_47) ;  /* 0xfffffffc00d40947 */ /* 0x002fea000383ffff */
.L_x_46:
[----:B------:R-:W-:Y:S04]  /*0600*/  BSSY.RECONVERGENT B0, `(.L_x_48) ;  /* 0x000002a000007945 */ /* 0x000fe80003800200 */
[----:B------:R-:W-:Y:S05]  /*0610*/  @P1 BRA `(.L_x_49) ;  /* 0x0000000000a01947 */ /* 0x000fea0003800000 */
[----:B------:R-:W1:Y:S01]  /*0620*/  S2UR UR5, SR_CgaCtaId ;  /* 0x00000000000579c3 */ /* 0x000e620000008800 */
[----:B------:R-:W-:Y:S02]  /*0630*/  UMOV UR4, 0x400 ;  /* 0x0000040000047882 */ /* 0x000fe40000000000 */
[----:B-1----:R-:W-:-:S09]  /*0640*/  ULEA UR4, UR5, UR4, 0x18 ;  /* 0x0000000405047291 */ /* 0x002fd2000f8ec0ff */
[----:B------:R-:W1:Y:S02]  /*0650*/  LDS R2, [UR4] ;  /* 0x00000004ff027984 */ /* 0x000e640008000800 */
[----:B-1----:R-:W-:Y:S01]  /*0660*/  IADD3 R0, PT, PT, R2, -0xd000000, RZ ;  /* 0xf300000002007810 */ /* 0x002fe20007ffe0ff */
[----:B------:R1:W2:Y:S03]  /*0670*/  MUFU.RSQ R3, R2 ;  /* 0x0000000200037308 */ /* 0x0002a60000001400 */
[----:B------:R-:W-:-:S13]  /*0680*/  ISETP.GT.U32.AND P0, PT, R0, 0x727fffff, PT ;  /* 0x727fffff0000780c */ /* 0x000fda0003f04070 */
[----:B-1----:R-:W-:Y:S05]  /*0690*/  @!P0 BRA `(.L_x_50) ;  /* 0x0000000000188947 */ /* 0x002fea0003800000 */
[----:B------:R-:W-:Y:S01]  /*06a0*/  BSSY.RECONVERGENT B1, `(.L_x_51) ;  /* 0x0000003000017945 */ /* 0x000fe20003800200 */
[----:B------:R-:W-:-:S07]  /*06b0*/  MOV R0, 0x6d0 ;  /* 0x000006d000007802 */ /* 0x000fce0000000f00 */
[----:B0-2---:R-:W-:Y:S05]  /*06c0*/  CALL.REL.NOINC `($__internal_2_$__cuda_sm20_sqrt_rn_f32_slowpath) ;  /* 0x0000001000947944 */ /* 0x005fea0003c00000 */
[----:B------:R-:W-:Y:S05]  /*06d0*/  BSYNC.RECONVERGENT B1 ;  /* 0x0000000000017941 */ /* 0x000fea0003800200 */
.L_x_51:
[----:B------:R-:W-:Y:S01]  /*06e0*/  MOV R3, R22 ;  /* 0x0000001600037202 */ /* 0x000fe20000000f00 */
[----:B------:R-:W-:Y:S06]  /*06f0*/  BRA `(.L_x_52) ;  /* 0x0000000000107947 */ /* 0x000fec0003800000 */
.L_x_50:
[----:B0-2---:R-:W-:Y:S01]  /*0700*/  FMUL.FTZ R7, R2, R3 ;  /* 0x0000000302077220 */ /* 0x005fe20000410000 */
[----:B------:R-:W-:-:S03]  /*0710*/  FMUL.FTZ R3, R3, 0.5 ;  /* 0x3f00000003037820 */ /* 0x000fc60000410000 */
[----:B------:R-:W-:-:S04]  /*0720*/  FFMA R2, -R7, R7, R2 ;  /* 0x0000000707027223 */ /* 0x000fc80000000102 */
[----:B------:R-:W-:-:S07]  /*0730*/  FFMA R3, R2, R3, R7 ;  /* 0x0000000302037223 */ /* 0x000fce0000000007 */
.L_x_52:
[----:B------:R-:W0:Y:S01]  /*0740*/  LDCU UR4, c[0x0][0x3a0] ;  /* 0x00007400ff0477ac */ /* 0x000e220008000800 */
[----:B------:R-:W1:Y:S01]  /*0750*/  MUFU.RCP R0, R3 ;  /* 0x0000000300007308 */ /* 0x000e620000001000 */
[----:B------:R-:W-:Y:S01]  /*0760*/  BSSY.RECONVERGENT B1, `(.L_x_53) ;  /* 0x000000e000017945 */ /* 0x000fe20003800200 */
[----:B0-----:R-:W-:Y:S02]  /*0770*/  IMAD.U32 R6, RZ, RZ, UR4 ;  /* 0x00000004ff067e24 */ /* 0x001fe4000f8e00ff */
[----:B-1----:R-:W-:Y:S01]  /*0780*/  FFMA R7, R0, -R3, 1 ;  /* 0x3f80000000077423 */ /* 0x002fe20000000803 */
[----:B------:R-:W-:-:S03]  /*0790*/  FSETP.GT.AND P2, PT, R3, UR4, PT ;  /* 0x0000000403007c0b */ /* 0x000fc6000bf44000 */
[----:B------:R-:W0:Y:S01]  /*07a0*/  FCHK P0, R6, R3 ;  /* 0x0000000306007302 */ /* 0x000e220000000000 */
[----:B------:R-:W-:-:S04]  /*07b0*/  FFMA R0, R0, R7, R0 ;  /* 0x0000000700007223 */ /* 0x000fc80000000000 */
[----:B------:R-:W-:-:S04]  /*07c0*/  FFMA R2, R0, UR4, RZ ;  /* 0x0000000400027c23 */ /* 0x000fc800080000ff */
[----:B------:R-:W-:-:S04]  /*07d0*/  FFMA R7, R2, -R3, UR4 ;  /* 0x0000000402077e23 */ /* 0x000fc80008000803 */
[----:B------:R-:W-:Y:S01]  /*07e0*/  FFMA R0, R0, R7, R2 ;  /* 0x0000000700007223 */ /* 0x000fe20000000002 */
[----:B0-----:R-:W-:Y:S06]  /*07f0*/  @!P0 BRA `(.L_x_54) ;  /* 0x0000000000108947 */ /* 0x001fec0003800000 */
[----:B------:R-:W0:Y:S01]  /*0800*/  LDCU UR4, c[0x0][0x3a0] ;  /* 0x00007400ff0477ac */ /* 0x000e220008000800 */
[----:B------:R-:W-:Y:S02]  /*0810*/  MOV R2, 0x840 ;  /* 0x0000084000027802 */ /* 0x000fe40000000f00 */
[----:B0-----:R-:W-:-:S07]  /*0820*/  MOV R0, UR4 ;  /* 0x0000000400007c02 */ /* 0x001fce0008000f00 */
[----:B------:R-:W-:Y:S05]  /*0830*/  CALL.REL.NOINC `($__internal_3_$__cuda_sm3x_div_rn_noftz_f32_slowpath) ;  /* 0x0000001000907944 */ /* 0x000fea0003c00000 */
.L_x_54:
[----:B------:R-:W-:Y:S05]  /*0840*/  BSYNC.RECONVERGENT B1 ;  /* 0x0000000000017941 */ /* 0x000fea0003800200 */
.L_x_53:
[----:B------:R-:W0:Y:S01]  /*0850*/  S2UR UR5, SR_CgaCtaId ;  /* 0x00000000000579c3 */ /* 0x000e220000008800 */
[----:B------:R-:W-:Y:S01]  /*0860*/  UMOV UR4, 0x400 ;  /* 0x0000040000047882 */ /* 0x000fe20000000000 */
[----:B------:R-:W-:Y:S01]  /*0870*/  FSEL R0, R0, 1, P2 ;  /* 0x3f80000000007808 */ /* 0x000fe20001000000 */
[----:B0-----:R-:W-:-:S09]  /*0880*/  ULEA UR4, UR5, UR4, 0x18 ;  /* 0x0000000405047291 */ /* 0x001fd2000f8ec0ff */
[----:B------:R1:W-:Y:S03]  /*0890*/  STS [UR4], R0 ;  /* 0x00000000ff007988 */ /* 0x0003e60008000804 */
.L_x_49:
[----:B------:R-:W-:Y:S05]  /*08a0*/  BSYNC.RECONVERGENT B0 ;  /* 0x0000000000007941 */ /* 0x000fea0003800200 */
.L_x_48:
[----:B------:R-:W2:Y:S01]  /*08b0*/  LDCU UR8, c[0x0][0x3a4] ;  /* 0x00007480ff0877ac */ /* 0x000ea20008000800 */
[----:B------:R-:W3:Y:S01]  /*08c0*/  S2UR UR5, SR_CgaCtaId ;  /* 0x00000000000579c3 */ /* 0x000ee20000008800 */
[----:B------:R-:W-:-:S07]  /*08d0*/  UMOV UR4, 0x400 ;  /* 0x0000040000047882 */ /* 0x000fce0000000000 */
[----:B------:R-:W-:Y:S01]  /*08e0*/  BAR.SYNC.DEFER_BLOCKING 0x0 ;  /* 0x0000000000007b1d */ /* 0x000fe20000010000 */
[----:B--2---:R-:W-:Y:S01]  /*08f0*/  ISETP.GE.AND P0, PT, R4, UR8, PT ;  /* 0x0000000804007c0c */ /* 0x004fe2000bf06270 */
[----:B---3--:R-:W-:-:S12]  /*0900*/  ULEA UR4, UR5, UR4, 0x18 ;  /* 0x0000000405047291 */ /* 0x008fd8000f8ec0ff */
[----:B------:R-:W-:Y:S05]  /*0910*/  @P0 EXIT ;  /* 0x000000000000094d */ /* 0x000fea0003800000 */
[----:B------:R-:W2:Y:S01]  /*0920*/  I2F.U32.RP R6, R5 ;  /* 0x0000000500067306 */ /* 0x000ea20000209000 */
[C---:B-1----:R-:W-:Y:S01]  /*0930*/  IADD3 R0, PT, PT, R5.reuse, R4, RZ ;  /* 0x0000000405007210 */ /* 0x042fe20007ffe0ff */
[----:B------:R-:W-:Y:S01]  /*0940*/  IMAD.MOV R9, RZ, RZ, -R5 ;  /* 0x000000ffff097224 */ /* 0x000fe200078e0a05 */
[----:B------:R-:W-:Y:S01]  /*0950*/  ISETP.NE.U32.AND P2, PT, R5, RZ, PT ;  /* 0x000000ff0500720c */ /* 0x000fe20003f45070 */
[----:B------:R-:W1:Y:S01]  /*0960*/  LDCU UR5, c[0x0][0x39c] ;  /* 0x00007380ff0577ac */ /* 0x000e620008000800 */
[C---:B------:R-:W-:Y:S01]  /*0970*/  ISETP.GE.AND P0, PT, R0.reuse, UR8, PT ;  /* 0x0000000800007c0c */ /* 0x040fe2000bf06270 */
[----:B------:R-:W-:Y:S01]  /*0980*/  BSSY.RECONVERGENT B0, `(.L_x_55) ;  /* 0x000004c000007945 */ /* 0x000fe20003800200 */
[----:B0-----:R-:W-:Y:S02]  /*0990*/  VIMNMX R7, PT, PT, R0, UR8, !PT ;  /* 0x0000000800077c48 */ /* 0x001fe4000ffe0100 */
[----:B------:R-:W-:-:S04]  /*09a0*/  SEL R8, RZ, 0x1, P0 ;  /* 0x00000001ff087807 */ /* 0x000fc80000000000 */
[----:B------:R-:W-:Y:S01]  /*09b0*/  IADD3 R0, PT, PT, R7, -R0, -R8 ;  /* 0x8000000007007210 */ /* 0x000fe20007ffe808 */
[----:B--2---:R-:W0:Y:S02]  /*09c0*/  MUFU.RCP R6, R6 ;  /* 0x0000000600067308 */ /* 0x004e240000001000 */
[----:B0-----:R-:W-:Y:S02]  /*09d0*/  IADD3 R2, PT, PT, R6, 0xffffffe, RZ ;  /* 0x0ffffffe06027810 */ /* 0x001fe40007ffe0ff */
[----:B------:R-:W0:Y:S01]  /*09e0*/  LDS R6, [UR4] ;  /* 0x00000004ff067984 */ /* 0x000e220008000800 */
[----:B------:R-:W2:Y:S03]  /*09f0*/  LDCU UR4, c[0x0][0x398] ;  /* 0x00007300ff0477ac */ /* 0x000ea60008000800 */
[----:B------:R3:W4:Y:S02]  /*0a00*/  F2I.FTZ.U32.TRUNC.NTZ R3, R2 ;  /* 0x0000000200037305 */ /* 0x000724000021f000 */
[----:B---3--:R-:W-:-:S02]  /*0a10*/  HFMA2 R2, -RZ, RZ, 0, 0 ;  /* 0x00000000ff027431 */ /* 0x008fc400000001ff */
[----:B----4-:R-:W-:-:S04]  /*0a20*/  IMAD R9, R9, R3, RZ ;  /* 0x0000000309097224 */ /* 0x010fc800078e02ff */
        /* <DEDUP_REMOVED lines=11> */
[----:B------:R-:W-:-:S04]  /*0ae0*/  LOP3.LUT R0, R8, 0x3, RZ, 0xc0, !PT ;  /* 0x0000000308007812 */ /* 0x000fc800078ec0ff */
[----:B------:R-:W-:-:S13]  /*0af0*/  ISETP.NE.AND P0, PT, R0, 0x3, PT ;  /* 0x000000030000780c */ /* 0x000fda0003f05270 */
[----:B012---:R-:W-:Y:S05]  /*0b00*/  @!P0 BRA `(.L_x_56) ;  /* 0x0000000000cc8947 */ /* 0x007fea0003800000 */
[----:B------:R-:W0:Y:S01]  /*0b10*/  LDC.64 R14, c[0x0][0x390] ;  /* 0x0000e400ff0e7b82 */ /* 0x000e220000000a00 */
[----:B------:R-:W-:-:S04]  /*0b20*/  IADD3 R0, PT, PT, R8, 0x1, RZ ;  /* 0x0000000108007810 */ /* 0x000fc80007ffe0ff */
[----:B------:R-:W-:-:S03]  /*0b30*/  LOP3.LUT R0, R0, 0x3, RZ, 0xc0, !PT ;  /* 0x0000000300007812 */ /* 0x000fc600078ec0ff */
[----:B------:R-:W1:Y:S02]  /*0b40*/  LDC.64 R16, c[0x0][0x380] ;  /* 0x0000e000ff107b82 */ /* 0x000e640000000a00 */
[----:B------:R-:W-:-:S06]  /*0b50*/  IMAD.MOV R9, RZ, RZ, -R0 ;  /* 0x000000ffff097224 */ /* 0x000fcc00078e0a00 */
[----:B------:R-:W2:Y:S02]  /*0b60*/  LDC.64 R10, c[0x0][0x388] ;  /* 0x0000e200ff0a7b82 */ /* 0x000ea40000000a00 */
.L_x_62:
[----:B--2---:R-:W-:-:S04]  /*0b70*/  IMAD.WIDE R18, R4, 0x4, R10 ;  /* 0x0000000404127825 */ /* 0x004fc800078e020a */
[C---:B0--3--:R-:W-:Y:S02]  /*0b80*/  IMAD.WIDE R2, R4.reuse, 0x4, R14 ;  /* 0x0000000404027825 */ /* 0x049fe400078e020e */
[----:B------:R-:W2:Y:S04]  /*0b90*/  LDG.E.CONSTANT R19, desc[UR6][R18.64] ;  /* 0x0000000612137981 */ /* 0x000ea8000c1e9900 */
[----:B------:R-:W3:Y:S01]  /*0ba0*/  LDG.E R7, desc[UR6][R2.64] ;  /* 0x0000000602077981 */ /* 0x000ee2000c1e1900 */
[----:B------:R-:W-:Y:S01]  /*0bb0*/  IADD3 R9, PT, PT, R9, 0x1, RZ ;  /* 0x0000000109097810 */ /* 0x000fe20007ffe0ff */
[----:B------:R-:W-:Y:S01]  /*0bc0*/  BSSY.RECONVERGENT B1, `(.L_x_57) ;  /* 0x0000013000017945 */ /* 0x000fe20003800200 */
[----:B-1----:R-:W-:Y:S02]  /*0bd0*/  IMAD.WIDE R12, R4, 0x4, R16 ;  /* 0x00000004040c7825 */ /* 0x002fe400078e0210 */
[----:B------:R-:W-:-:S02]  /*0be0*/  ISETP.NE.AND P2, PT, R9, RZ, PT ;  /* 0x000000ff0900720c */ /* 0x000fc40003f45270 */
[----:B--2---:R-:W-:-:S04]  /*0bf0*/  FMUL R0, R6, R19 ;  /* 0x0000001306007220 */ /* 0x004fc80000400000 */
[C---:B---3--:R-:W-:Y:S01]  /*0c00*/  FFMA R21, R0.reuse, R0, R7 ;  /* 0x0000000000157223 */ /* 0x048fe20000000007 */
[----:B------:R-:W-:-:S03]  /*0c10*/  FMUL R18, R0, UR4 ;  /* 0x0000000400127c20 */ /* 0x000fc60008400000 */
[----:B------:R0:W1:Y:S01]  /*0c20*/  MUFU.RSQ R20, R21 ;  /* 0x0000001500147308 */ /* 0x0000620000001400 */
[----:B------:R0:W-:Y:S01]  /*0c30*/  STG.E desc[UR6][R2.64], R21 ;  /* 0x0000001502007986 */ /* 0x0001e2000c101906 */
[----:B------:R-:W-:-:S04]  /*0c40*/  IADD3 R7, PT, PT, R21, -0xd000000, RZ ;  /* 0xf300000015077810 */ /* 0x000fc80007ffe0ff */
[----:B------:R-:W-:-:S13]  /*0c50*/  ISETP.GT.U32.AND P0, PT, R7, 0x727fffff, PT ;  /* 0x727fffff0700780c */ /* 0x000fda0003f04070 */
[----:B01----:R-:W-:Y:S05]  /*0c60*/  @!P0 BRA `(.L_x_58) ;  /* 0x0000000000108947 */ /* 0x003fea0003800000 */
[----:B------:R-:W-:Y:S01]  /*0c70*/  IMAD.MOV.U32 R2, RZ, RZ, R21 ;  /* 0x000000ffff027224 */ /* 0x000fe200078e0015 */
[----:B------:R-:W-:-:S07]  /*0c80*/  MOV R0, 0xca0 ;  /* 0x00000ca000007802 */ /* 0x000fce0000000f00 */
[----:B------:R-:W-:Y:S05]  /*0c90*/  CALL.REL.NOINC `($__internal_2_$__cuda_sm20_sqrt_rn_f32_slowpath) ;  /* 0x0000000c00207944 */ /* 0x000fea0003c00000 */
[----:B------:R-:W-:Y:S05]  /*0ca0*/  BRA `(.L_x_59) ;  /* 0x0000000000107947 */ /* 0x000fea0003800000 */
.L_x_58:
[----:B------:R-:W-:Y:S01]  /*0cb0*/  FMUL.FTZ R22, R21, R20 ;  /* 0x0000001415167220 */ /* 0x000fe20000410000 */
[----:B------:R-:W-:-:S03]  /*0cc0*/  FMUL.FTZ R0, R20, 0.5 ;  /* 0x3f00000014007820 */ /* 0x000fc60000410000 */
[----:B------:R-:W-:-:S04]  /*0cd0*/  FFMA R3, -R22, R22, R21 ;  /* 0x0000001616037223 */ /* 0x000fc80000000115 */
[----:B------:R-:W-:-:S07]  /*0ce0*/  FFMA R22, R3, R0, R22 ;  /* 0x0000000003167223 */ /* 0x000fce0000000016 */
.L_x_59:
[----:B------:R-:W-:Y:S05]  /*0cf0*/  BSYNC.RECONVERGENT B1 ;  /* 0x0000000000017941 */ /* 0x000fea0003800200 */
.L_x_57:
[----:B------:R-:W-:Y:S01]  /*0d00*/  FADD R7, R22, UR5 ;  /* 0x0000000516077e21 */ /* 0x000fe20008000000 */
[----:B------:R-:W-:Y:S03]  /*0d10*/  BSSY.RECONVERGENT B1, `(.L_x_60) ;  /* 0x000000d000017945 */ /* 0x000fe60003800200 */
        /* <DEDUP_REMOVED lines=9> */
[----:B------:R-:W-:Y:S02]  /*0db0*/  MOV R3, R7 ;  /* 0x0000000700037202 */ /* 0x000fe40000000f00 */
[----:B------:R-:W-:-:S07]  /*0dc0*/  MOV R2, 0xde0 ;  /* 0x00000de000027802 */ /* 0x000fce0000000f00 */
[----:B------:R-:W-:Y:S05]  /*0dd0*/  CALL.REL.NOINC `($__internal_3_$__cuda_sm3x_div_rn_noftz_f32_slowpath) ;  /* 0x0000000c00287944 */ /* 0x000fea0003c00000 */
.L_x_61:
[----:B------:R-:W-:Y:S05]  /*0de0*/  BSYNC.RECONVERGENT B1 ;  /* 0x0000000000017941 */ /* 0x000fea0003800200 */
.L_x_60:
[----:B------:R-:W2:Y:S01]  /*0df0*/  LDG.E R3, desc[UR6][R12.64] ;  /* 0x000000060c037981 */ /* 0x000ea2000c1e1900 */
[----:B------:R-:W-:Y:S02]  /*0e00*/  IMAD.IADD R4, R5, 0x1, R4 ;  /* 0x0000000105047824 */ /* 0x000fe400078e0204 */
[----:B--2---:R-:W-:-:S05]  /*0e10*/  FADD R3, R3, -R0 ;  /* 0x8000000003037221 */ /* 0x004fca0000000000 */
[----:B------:R3:W-:Y:S01]  /*0e20*/  STG.E desc[UR6][R12.64], R3 ;  /* 0x000000030c007986 */ /* 0x0007e2000c101906 */
[----:B------:R-:W-:Y:S05]  /*0e30*/  @P2 BRA `(.L_x_62) ;  /* 0xfffffffc004c2947 */ /* 0x000fea000383ffff */
.L_x_56:
[----:B------:R-:W-:Y:S05]  /*0e40*/  BSYNC.RECONVERGENT B0 ;  /* 0x0000000000007941 */ /* 0x000fea0003800200 */
.L_x_55:
[----:B------:R-:W0:Y:S01]  /*0e50*/  LDC.64 R16, c[0x0][0x388] ;  /* 0x0000e200ff107b82 */ /* 0x000e220000000a00 */
[----:B------:R-:W-:Y:S01]  /*0e60*/  ISETP.GE.U32.AND P0, PT, R8, 0x3, PT ;  /* 0x000000030800780c */ /* 0x000fe20003f06070 */
[----:B------:R-:W1:Y:S01]  /*0e70*/  LDCU UR8, c[0x0][0x398] ;  /* 0x00007300ff0877ac */ /* 0x000e620008000800 */
[----:B------:R-:W2:Y:S05]  /*0e80*/  LDCU UR9, c[0x0][0x39c] ;  /* 0x00007380ff0977ac */ /* 0x000eaa0008000800 */
[----:B------:R-:W4:Y:S01]  /*0e90*/  LDC.64 R14, c[0x0][0x390] ;  /* 0x0000e400ff0e7b82 */ /* 0x000f220000000a00 */
[----:B------:R-:W0:Y:S07]  /*0ea0*/  LDCU UR10, c[0x0][0x3a4] ;  /* 0x00007480ff0a77ac */ /* 0x000e2e0008000800 */
[----:B---3--:R-:W3:Y:S01]  /*0eb0*/  LDC.64 R12, c[0x0][0x380] ;  /* 0x0000e000ff0c7b82 */ /* 0x008ee20000000a00 */
[----:B012---:R-:W-:Y:S05]  /*0ec0*/  @!P0 EXIT ;  /* 0x000000000000894d */ /* 0x007fea0003800000 */
.L_x_83:
[----:B------:R-:W-:-:S04]  /*0ed0*/  IMAD.WIDE R10, R4, 0x4, R16 ;  /* 0x00000004040a7825 */ /* 0x000fc800078e0210 */
[----:B----4-:R-:W-:Y:S01]  /*0ee0*/  IMAD.WIDE R8, R4, 0x4, R14 ;  /* 0x0000000404087825 */ /* 0x010fe200078e020e */
[----:B0-----:R-:W2:Y:S04]  /*0ef0*/  LDG.E.CONSTANT R3, desc[UR6][R10.64] ;  /* 0x000000060a037981 */ /* 0x001ea8000c1e9900 */
[----:B------:R-:W4:Y:S01]  /*0f00*/  LDG.E R0, desc[UR6][R8.64] ;  /* 0x0000000608007981 */ /* 0x000f22000c1e1900 */
[----:B------:R-:W-:Y:S01]  /*0f10*/  BSSY.RECONVERGENT B0, `(.L_x_63) ;  /* 0x0000010000007945 */ /* 0x000fe20003800200 */
[----:B--2---:R-:W-:-:S04]  /*0f20*/  FMUL R3, R6, R3 ;  /* 0x0000000306037220 */ /* 0x004fc80000400000 */
[C---:B----4-:R-:W-:Y:S01]  /*0f30*/  FFMA R2, R3.reuse, R3, R0 ;  /* 0x0000000303027223 */ /* 0x050fe20000000000 */
[----:B------:R-:W-:-:S03]  /*0f40*/  FMUL R18, R3, UR8 ;  /* 0x0000000803127c20 */ /* 0x000fc60008400000 */
[----:B------:R0:W1:Y:S01]  /*0f50*/  MUFU.RSQ R7, R2 ;  /* 0x0000000200077308 */ /* 0x0000620000001400 */
[----:B------:R0:W-:Y:S01]  /*0f60*/  STG.E desc[UR6][R8.64], R2 ;  /* 0x0000000208007986 */ /* 0x0001e2000c101906 */
[----:B------:R-:W-:-:S04]  /*0f70*/  IADD3 R0, PT, PT, R2, -0xd000000, RZ ;  /* 0xf300000002007810 */ /* 0x000fc80007ffe0ff */
[----:B------:R-:W-:-:S13]  /*0f80*/  ISETP.GT.U32.AND P0, PT, R0, 0x727fffff, PT ;  /* 0x727fffff0000780c */ /* 0x000fda0003f04070 */
[----:B01----:R-:W-:Y:S05]  /*0f90*/  @!P0 BRA `(.L_x_64) ;  /* 0x00000000000c8947 */ /* 0x003fea0003800000 */
[----:B------:R-:W-:-:S07]  /*0fa0*/  MOV R0, 0xfc0 ;  /* 0x00000fc000007802 */ /* 0x000fce0000000f00 */
[----:B---3--:R-:W-:Y:S05]  /*0fb0*/  CALL.REL.NOINC `($__internal_2_$__cuda_sm20_sqrt_rn_f32_slowpath) ;  /* 0x0000000800587944 */ /* 0x008fea0003c00000 */
[----:B------:R-:W-:Y:S05]  /*0fc0*/  BRA `(.L_x_65) ;  /* 0x0000000000107947 */ /* 0x000fea0003800000 */
.L_x_64:
[----:B------:R-:W-:Y:S01]  /*0fd0*/  FMUL.FTZ R22, R2, R7 ;  /* 0x0000000702167220 */ /* 0x000fe20000410000 */
[----:B------:R-:W-:-:S03]  /*0fe0*/  FMUL.FTZ R0, R7, 0.5 ;  /* 0x3f00000007007820 */ /* 0x000fc60000410000 */
[----:B------:R-:W-:-:S04]  /*0ff0*/  FFMA R3, -R22, R22, R2 ;  /* 0x0000001616037223 */ /* 0x000fc80000000102 */
[----:B------:R-:W-:-:S07]  /*1000*/  FFMA R22, R3, R0, R22 ;  /* 0x0000000003167223 */ /* 0x000fce0000000016 */
.L_x_65:
[----:B------:R-:W-:Y:S05]  /*1010*/  BSYNC.RECONVERGENT B0 ;  /* 0x0000000000007941 */ /* 0x000fea0003800200 */
.L_x_63:
        /* <DEDUP_REMOVED lines=10> */
[----:B------:R-:W-:Y:S01]  /*10c0*/  MOV R0, R18 ;  /* 0x0000001200007202 */ /* 0x000fe20000000f00 */
[----:B------:R-:W-:Y:S01]  /*10d0*/  IMAD.MOV.U32 R3, RZ, RZ, R7 ;  /* 0x000000ffff037224 */ /* 0x000fe200078e0007 */
[----:B------:R-:W-:-:S07]  /*10e0*/  MOV R2, 0x1100 ;  /* 0x0000110000027802 */ /* 0x000fce0000000f00 */
[----:B---3--:R-:W-:Y:S05]  /*10f0*/  CALL.REL.NOINC `($__internal_3_$__cuda_sm3x_div_rn_noftz_f32_slowpath) ;  /* 0x0000000800607944 */ /* 0x008fea0003c00000 */
.L_x_67:
[----:B------:R-:W-:Y:S05]  /*1100*/  BSYNC.RECONVERGENT B0 ;  /* 0x0000000000007941 */ /* 0x000fea0003800200 */
.L_x_66:
[----:B---3--:R-:W-:-:S05]  /*1110*/  IMAD.WIDE R18, R4, 0x4, R12 ;  /* 0x0000000404127825 */ /* 0x008fca00078e020c */
[----:B------:R-:W2:Y:S01]  /*1120*/  LDG.E R3, desc[UR6][R18.64] ;  /* 0x0000000612037981 */ /* 0x000ea2000c1e1900 */
[----:B------:R-:W-:-:S04]  /*1130*/  IMAD.WIDE R10, R5, 0x4, R10 ;  /* 0x00000004050a7825 */ /* 0x000fc800078e020a */
[----:B------:R-:W-:Y:S01]  /*1140*/  IMAD.WIDE R8, R5, 0x4, R8 ;  /* 0x0000000405087825 */ /* 0x000fe200078e0208 */
[----:B------:R-:W3:Y:S03]  /*1150*/  LDG.E.CONSTANT R7, desc[UR6][R10.64] ;  /* 0x000000060a077981 */ /* 0x000ee6000c1e9900 */
[----:B--2---:R-:W-:-:S05]  /*1160*/  FADD R3, R3, -R0 ;  /* 0x8000000003037221 */ /* 0x004fca0000000000 */
[----:B------:R0:W-:Y:S04]  /*1170*/  STG.E desc[UR6][R18.64], R3 ;  /* 0x0000000312007986 */ /* 0x0001e8000c101906 */
[----:B------:R-:W2:Y:S01]  /*1180*/  LDG.E R0, desc[UR6][R8.64] ;  /* 0x0000000608007981 */ /* 0x000ea2000c1e1900 */
[----:B---3--:R-:W-:Y:S01]  /*1190*/  FMUL R7, R6, R7 ;  /* 0x0000000706077220 */ /* 0x008fe20000400000 */
[----:B------:R-:W-:Y:S03]  /*11a0*/  BSSY.RECONVERGENT B0, `(.L_x_68) ;  /* 0x000000f000007945 */ /* 0x000fe60003800200 */
[C---:B------:R-:W-:Y:S01]  /*11b0*/  FMUL R23, R7.reuse, UR8 ;  /* 0x0000000807177c20 */ /* 0x040fe20008400000 */
[----:B--2---:R-:W-:-:S05]  /*11c0*/  FFMA R2, R7, R7, R0 ;  /* 0x0000000707027223 */ /* 0x004fca0000000000 */
[----:B------:R0:W-:Y:S01]  /*11d0*/  STG.E desc[UR6][R8.64], R2 ;  /* 0x0000000208007986 */ /* 0x0001e2000c101906 */
[----:B------:R-:W-:Y:S01]  /*11e0*/  IADD3 R0, PT, PT, R2, -0xd000000, RZ ;  /* 0xf300000002007810 */ /* 0x000fe20007ffe0ff */
[----:B------:R0:W1:Y:S03]  /*11f0*/  MUFU.RSQ R21, R2 ;  /* 0x0000000200157308 */ /* 0x0000660000001400 */
[----:B------:R-:W-:-:S13]  /*1200*/  ISETP.GT.U32.AND P0, PT, R0, 0x727fffff, PT ;  /* 0x727fffff0000780c */ /* 0x000fda0003f04070 */
[----:B0-----:R-:W-:Y:S05]  /*1210*/  @!P0 BRA `(.L_x_69) ;  /* 0x00000000000c8947 */ /* 0x001fea0003800000 */
[----:B------:R-:W-:-:S07]  /*1220*/  MOV R0, 0x1240 ;  /* 0x0000124000007802 */ /* 0x000fce0000000f00 */
[----:B-1----:R-:W-:Y:S05]  /*1230*/  CALL.REL.NOINC `($__internal_2_$__cuda_sm20_sqrt_rn_f32_slowpath) ;  /* 0x0000000400b87944 */ /* 0x002fea0003c00000 */
[----:B------:R-:W-:Y:S05]  /*1240*/  BRA `(.L_x_70) ;  /* 0x0000000000107947 */ /* 0x000fea0003800000 */
.L_x_69:
[----:B-1----:R-:W-:Y:S01]  /*1250*/  FMUL.FTZ R22, R2, R21 ;  /* 0x0000001502167220 */ /* 0x002fe20000410000 */
[----:B------:R-:W-:-:S03]  /*1260*/  FMUL.FTZ R0, R21, 0.5 ;  /* 0x3f00000015007820 */ /* 0x000fc60000410000 */
[----:B------:R-:W-:-:S04]  /*1270*/  FFMA R3, -R22, R22, R2 ;  /* 0x0000001616037223 */ /* 0x000fc80000000102 */
[----:B------:R-:W-:-:S07]  /*1280*/  FFMA R22, R3, R0, R22 ;  /* 0x0000000003167223 */ /* 0x000fce0000000016 */
.L_x_70:
[----:B------:R-:W-:Y:S05]  /*1290*/  BSYNC.RECONVERGENT B0 ;  /* 0x0000000000007941 */ /* 0x000fea0003800200 */
.L_x_68:
        /* <DEDUP_REMOVED lines=13> */
[----:B------:R-:W-:Y:S05]  /*1370*/  CALL.REL.NOINC `($__internal_3_$__cuda_sm3x_div_rn_noftz_f32_slowpath) ;  /* 0x0000000400c07944 */ /* 0x000fea0003c00000 */
.L_x_72:
[----:B------:R-:W-:Y:S05]  /*1380*/  BSYNC.RECONVERGENT B0 ;  /* 0x0000000000007941 */ /* 0x000fea0003800200 */
.L_x_71:
[----:B------:R-:W-:-:S05]  /*1390*/  IMAD.WIDE R18, R5, 0x4, R18 ;  /* 0x0000000405127825 */ /* 0x000fca00078e0212 */
        /* <DEDUP_REMOVED lines=19> */
.L_x_74:
[----:B-1----:R-:W-:Y:S01]  /*14d0*/  FMUL.FTZ R22, R2, R21 ;  /* 0x0000001502167220 */ /* 0x002fe20000410000 */
[----:B------:R-:W-:-:S03]  /*14e0*/  FMUL.FTZ R0, R21, 0.5 ;  /* 0x3f00000015007820 */ /* 0x000fc60000410000 */
[----:B------:R-:W-:-:S04]  /*14f0*/  FFMA R3, -R22, R22, R2 ;  /* 0x0000001616037223 */ /* 0x000fc80000000102 */
[----:B------:R-:W-:-:S07]  /*1500*/  FFMA R22, R3, R0, R22 ;  /* 0x0000000003167223 */ /* 0x000fce0000000016 */
.L_x_75:
[----:B------:R-:W-:Y:S05]  /*1510*/  BSYNC.RECONVERGENT B0 ;  /* 0x0000000000007941 */ /* 0x000fea0003800200 */
.L_x_73:
        /* <DEDUP_REMOVED lines=14> */
.L_x_77:
[----:B------:R-:W-:Y:S05]  /*1600*/  BSYNC.RECONVERGENT B0 ;  /* 0x0000000000007941 */ /* 0x000fea0003800200 */
.L_x_76:
[----:B------:R-:W-:-:S05]  /*1610*/  IMAD.WIDE R18, R5, 0x4, R18 ;  /* 0x0000000405127825 */ /* 0x000fca00078e0212 */
[----:B------:R-:W2:Y:S01]  /*1620*/  LDG.E R3, desc[UR6][R18.64] ;  /* 0x0000000612037981 */ /* 0x000ea2000c1e1900 */
[----:B------:R-:W-:-:S06]  /*1630*/  IMAD.WIDE R10, R5, 0x4, R10 ;  /* 0x00000004050a7825 */ /* 0x000fcc00078e020a */
[----:B------:R-:W3:Y:S01]  /*1640*/  LDG.E.CONSTANT R11, desc[UR6][R10.64] ;  /* 0x000000060a0b7981 */ /* 0x000ee2000c1e9900 */
[----:B--2---:R-:W-:Y:S01]  /*1650*/  FADD R7, R3, -R0 ;  /* 0x8000000003077221 */ /* 0x004fe20000000000 */
[----:B------:R-:W-:-:S04]  /*1660*/  IMAD.WIDE R2, R5, 0x4, R8 ;  /* 0x0000000405027825 */ /* 0x000fc800078e0208 */
[----:B------:R0:W-:Y:S04]  /*1670*/  STG.E desc[UR6][R18.64], R7 ;  /* 0x0000000712007986 */ /* 0x0001e8000c101906 */
[----:B------:R-:W2:Y:S01]  /*1680*/  LDG.E R9, desc[UR6][R2.64] ;  /* 0x0000000602097981 */ /* 0x000ea2000c1e1900 */
[----:B---3--:R-:W-:Y:S01]  /*1690*/  FMUL R8, R6, R11 ;  /* 0x0000000b06087220 */ /* 0x008fe20000400000 */
[----:B------:R-:W-:Y:S03]  /*16a0*/  BSSY.RECONVERGENT B0, `(.L_x_78) ;  /* 0x0000010000007945 */ /* 0x000fe60003800200 */
[----:B--2---:R-:W-:-:S05]  /*16b0*/  FFMA R9, R8, R8, R9 ;  /* 0x0000000808097223 */ /* 0x004fca0000000009 */
[----:B------:R0:W-:Y:S01]  /*16c0*/  STG.E desc[UR6][R2.64], R9 ;  /* 0x0000000902007986 */ /* 0x0001e2000c101906 */
[----:B------:R-:W-:Y:S01]  /*16d0*/  IADD3 R0, PT, PT, R9, -0xd000000, RZ ;  /* 0xf300000009007810 */ /* 0x000fe20007ffe0ff */
[----:B------:R0:W1:Y:S03]  /*16e0*/  MUFU.RSQ R20, R9 ;  /* 0x0000000900147308 */ /* 0x0000660000001400 */
[----:B------:R-:W-:Y:S01]  /*16f0*/  ISETP.GT.U32.AND P0, PT, R0, 0x727fffff, PT ;  /* 0x727fffff0000780c */ /* 0x000fe20003f04070 */
[----:B------:R-:W-:-:S12]  /*1700*/  FMUL R8, R8, UR8 ;  /* 0x0000000808087c20 */ /* 0x000fd80008400000 */
[----:B0-----:R-:W-:Y:S05]  /*1710*/  @!P0 BRA `(.L_x_79) ;  /* 0x0000000000108947 */ /* 0x001fea0003800000 */
[----:B------:R-:W-:Y:S02]  /*1720*/  MOV R2, R9 ;  /* 0x0000000900027202 */ /* 0x000fe40000000f00 */
[----:B------:R-:W-:-:S07]  /*1730*/  MOV R0, 0x1750 ;  /* 0x0000175000007802 */ /* 0x000fce0000000f00 */
[----:B-1----:R-:W-:Y:S05]  /*1740*/  CALL.REL.NOINC `($__internal_2_$__cuda_sm20_sqrt_rn_f32_slowpath) ;  /* 0x0000000000747944 */ /* 0x002fea0003c00000 */
[----:B------:R-:W-:Y:S05]  /*1750*/  BRA `(.L_x_80) ;  /* 0x0000000000107947 */ /* 0x000fea0003800000 */
.L_x_79:
[----:B-1----:R-:W-:Y:S01]  /*1760*/  FMUL.FTZ R22, R9, R20 ;  /* 0x0000001409167220 */ /* 0x002fe20000410000 */
[----:B------:R-:W-:-:S03]  /*1770*/  FMUL.FTZ R0, R20, 0.5 ;  /* 0x3f00000014007820 */ /* 0x000fc60000410000 */
[----:B------:R-:W-:-:S04]  /*1780*/  FFMA R3, -R22, R22, R9 ;  /* 0x0000001616037223 */ /* 0x000fc80000000109 */
[----:B------:R-:W-:-:S07]  /*1790*/  FFMA R22, R3, R0, R22 ;  /* 0x0000000003167223 */ /* 0x000fce0000000016 */
.L_x_80:
[----:B------:R-:W-:Y:S05]  /*17a0*/  BSYNC.RECONVERGENT B0 ;  /* 0x0000000000007941 */ /* 0x000fea0003800200 */
.L_x_78:
        /* <DEDUP_REMOVED lines=10> */
[----:B------:R-:W-:Y:S01]  /*1850*/  IMAD.MOV.U32 R0, RZ, RZ, R8 ;  /* 0x000000ffff007224 */ /* 0x000fe200078e0008 */
[----:B------:R-:W-:Y:S02]  /*1860*/  MOV R3, R7 ;  /* 0x0000000700037202 */ /* 0x000fe40000000f00 */
[----:B------:R-:W-:-:S07]  /*1870*/  MOV R2, 0x1890 ;  /* 0x0000189000027802 */ /* 0x000fce0000000f00 */
[----:B------:R-:W-:Y:S05]  /*1880*/  CALL.REL.NOINC `($__internal_3_$__cuda_sm3x_div_rn_noftz_f32_slowpath) ;  /* 0x00000000007c7944 */ /* 0x000fea0003c00000 */
.L_x_82:
[----:B------:R-:W-:Y:S05]  /*1890*/  BSYNC.RECONVERGENT B0 ;  /* 0x0000000000007941 */ /* 0x000fea0003800200 */
.L_x_81:
[----:B------:R-:W-:-:S05]  /*18a0*/  IMAD.WIDE R18, R5, 0x4, R18 ;  /* 0x0000000405127825 */ /* 0x000fca00078e0212 */
[----:B------:R-:W2:Y:S01]  /*18b0*/  LDG.E R3, desc[UR6][R18.64] ;  /* 0x0000000612037981 */ /* 0x000ea2000c1e1900 */
[----:B------:R-:W-:-:S04]  /*18c0*/  LEA R4, R5, R4, 0x2 ;  /* 0x0000000405047211 */ /* 0x000fc800078e10ff */
[----:B------:R-:W-:Y:S01]  /*18d0*/  ISETP.GE.AND P0, PT, R4, UR10, PT ;  /* 0x0000000a04007c0c */ /* 0x000fe2000bf06270 */
[----:B--2---:R-:W-:-:S05]  /*18e0*/  FADD R3, R3, -R0 ;  /* 0x8000000003037221 */ /* 0x004fca0000000000 */
[----:B------:R0:W-:Y:S07]  /*18f0*/  STG.E desc[UR6][R18.64], R3 ;  /* 0x0000000312007986 */ /* 0x0001ee000c101906 */
[----:B------:R-:W-:Y:S05]  /*1900*/  @!P0 BRA `(.L_x_83) ;  /* 0xfffffff400708947 */ /* 0x000fea000383ffff */
[----:B------:R-:W-:Y:S05]  /*1910*/  EXIT ;  /* 0x000000000000794d */ /* 0x000fea0003800000 */
        .weak           $__internal_2_$__cuda_sm20_sqrt_rn_f32_slowpath
        .type           $__internal_2_$__cuda_sm20_sqrt_rn_f32_slowpath,@function
        .size           $__internal_2_$__cuda_sm20_sqrt_rn_f32_slowpath,($__internal_3_$__cuda_sm3x_div_rn_noftz_f32_slowpath - $__internal_2_$__cuda_sm20_sqrt_rn_f32_slowpath)
$__internal_2_$__cuda_sm20_sqrt_rn_f32_slowpath:
        /* <DEDUP_REMOVED lines=19> */
.L_x_84:
[----:B------:R-:W-:Y:S02]  /*1a50*/  HFMA2 R3, -RZ, RZ, 0, 0 ;  /* 0x00000000ff037431 */ /* 0x000fe400000001ff */
[----:B------:R-:W-:-:S04]  /*1a60*/  IMAD.MOV.U32 R2, RZ, RZ, R0 ;  /* 0x000000ffff027224 */ /* 0x000fc800078e0000 */
[----:B------:R-:W-:Y:S05]  /*1a70*/  RET.REL.NODEC R2 `(adagrad_clipped_f32) ;  /* 0xffffffe402607950 */ /* 0x000fea0003c3ffff */
        .weak           $__internal_3_$__cuda_sm3x_div_rn_noftz_f32_slowpath
        .type           $__internal_3_$__cuda_sm3x_div_rn_noftz_f32_slowpath,@function
        .size           $__internal_3_$__cuda_sm3x_div_rn_noftz_f32_slowpath,(.L_x_218 - $__internal_3_$__cuda_sm3x_div_rn_noftz_f32_slowpath)
$__internal_3_$__cuda_sm3x_div_rn_noftz_f32_slowpath:
[----:B------:R-:W-:Y:S01]  /*1a80*/  SHF.R.U32.HI R7, RZ, 0x17, R3 ;  /* 0x00000017ff077819 */ /* 0x000fe20000011603 */
[----:B------:R-:W-:Y:S01]  /*1a90*/  BSSY.RECONVERGENT B2, `(.L_x_85) ;  /* 0x0000063000027945 */ /* 0x000fe20003800200 */
[----:B------:R-:W-:Y:S02]  /*1aa0*/  SHF.R.U32.HI R21, RZ, 0x17, R0 ;  /* 0x00000017ff157819 */ /* 0x000fe40000011600 */
[----:B------:R-:W-:Y:S02]  /*1ab0*/  LOP3.LUT R7, R7, 0xff, RZ, 0xc0, !PT ;  /* 0x000000ff07077812 */ /* 0x000fe400078ec0ff */
[----:B------:R-:W-:Y:S02]  /*1ac0*/  LOP3.LUT R21, R21, 0xff, RZ, 0xc0, !PT ;  /* 0x000000ff15157812 */ /* 0x000fe400078ec0ff */
[----:B------:R-:W-:-:S03]  /*1ad0*/  IADD3 R22, PT, PT, R7, -0x1, RZ ;  /* 0xffffffff07167810 */ /* 0x000fc60007ffe0ff */
[----:B------:R-:W-:Y:S01]  /*1ae0*/  VIADD R20, R21, 0xffffffff ;  /* 0xffffffff15147836 */ /* 0x000fe20000000000 */
        /* <DEDUP_REMOVED lines=20> */
[----:B------:R-:W-:Y:S02]  /*1c30*/  IADD3 R20, PT, PT, R21, -0x1, RZ ;  /* 0xffffffff15147810 */ /* 0x000fe40007ffe0ff */
[----:B------:R-:W-:Y:S02]  /*1c40*/  ISETP.GE.AND P1, PT, R22, RZ, PT ;  /* 0x000000ff1600720c */ /* 0x000fe40003f26270 */
[----:B------:R-:W-:-:S11]  /*1c50*/  ISETP.GE.AND P0, PT, R20, RZ, PT ;  /* 0x000000ff1400720c */ /* 0x000fd60003f06270 */
[----:B------:R-:W-:Y:S02]  /*1c60*/  @!P1 FFMA R3, R3, 1.84467440737095516160e+19, RZ ;  /* 0x5f80000003039823 */ /* 0x000fe400000000ff */
[----:B------:R-:W-:Y:S01]  /*1c70*/  @P0 MOV R20, RZ ;  /* 0x000000ff00140202 */ /* 0x000fe20000000f00 */
[----:B------:R-:W-:Y:S02]  /*1c80*/  @!P0 IMAD.MOV.U32 R20, RZ, RZ, -0x40 ;  /* 0xffffffc0ff148424 */ /* 0x000fe400078e00ff */
[----:B------:R-:W-:-:S03]  /*1c90*/  @!P0 FFMA R0, R0, 1.84467440737095516160e+19, RZ ;  /* 0x5f80000000008823 */ /* 0x000fc600000000ff */
[----:B------:R-:W-:-:S07]  /*1ca0*/  @!P1 IADD3 R20, PT, PT, R20, 0x40, RZ ;  /* 0x0000004014149810 */ /* 0x000fce0007ffe0ff */
.L_x_86:
[----:B------:R-:W-:Y:S01]  /*1cb0*/  LEA R22, R7, 0xc0800000, 0x17 ;  /* 0xc080000007167811 */ /* 0x000fe200078eb8ff */
[----:B------:R-:W-:Y:S01]  /*1cc0*/  BSSY.RECONVERGENT B3, `(.L_x_91) ;  /* 0x0000036000037945 */ /* 0x000fe20003800200 */
[----:B------:R-:W-:Y:S02]  /*1cd0*/  IADD3 R21, PT, PT, R21, -0x7f, RZ ;  /* 0xffffff8115157810 */ /* 0x000fe40007ffe0ff */
[----:B------:R-:W-:-:S03]  /*1ce0*/  IADD3 R25, PT, PT, -R22, R3, RZ ;  /* 0x0000000316197210 */ /* 0x000fc60007ffe1ff */
[----:B------:R-:W-:Y:S01]  /*1cf0*/  IMAD R0, R21, -0x800000, R0 ;  /* 0xff80000015007824 */ /* 0x000fe200078e0200 */
[----:B------:R-:W0:Y:S01]  /*1d00*/  MUFU.RCP R22, R25 ;  /* 0x0000001900167308 */ /* 0x000e220000001000 */
[----:B------:R-:W-:Y:S01]  /*1d10*/  FADD.FTZ R3, -R25, -RZ ;  /* 0x800000ff19037221 */ /* 0x000fe20000010100 */
[----:B------:R-:W-:-:S05]  /*1d20*/  IADD3 R21, PT, PT, R21, 0x7f, -R7 ;  /* 0x0000007f15157810 */ /* 0x000fca0007ffe807 */
[----:B------:R-:W-:Y:S02]  /*1d30*/  IMAD.IADD R21, R21, 0x1, R20 ;  /* 0x0000000115157824 */ /* 0x000fe400078e0214 */
        /* <DEDUP_REMOVED lines=8> */
[----:B------:R-:W-:-:S04]  /*1dc0*/  LOP3.LUT R20, R7, 0xff, RZ, 0xc0, !PT ;  /* 0x000000ff07147812 */ /* 0x000fc800078ec0ff */
[----:B------:R-:W-:-:S04]  /*1dd0*/  IADD3 R7, PT, PT, R20, R21, RZ ;  /* 0x0000001514077210 */ /* 0x000fc80007ffe0ff */
        /* <DEDUP_REMOVED lines=10> */
[CCC-:B------:R-:W-:Y:S01]  /*1e80*/  FFMA.RZ R20, R23.reuse, R3.reuse, R24.reuse ;  /* 0x0000000317147223 */ /* 0x1c0fe2000000c018 */
[CCC-:B------:R-:W-:Y:S01]  /*1e90*/  FFMA.RP R21, R23.reuse, R3.reuse, R24.reuse ;  /* 0x0000000317157223 */ /* 0x1c0fe20000008018 */
[----:B------:R-:W-:Y:S01]  /*1ea0*/  FFMA.RM R24, R23, R3, R24 ;  /* 0x0000000317187223 */ /* 0x000fe20000004018 */
[C---:B------:R-:W-:Y:S02]  /*1eb0*/  IADD3 R3, PT, PT, R7.reuse, 0x20, RZ ;  /* 0x0000002007037810 */ /* 0x040fe40007ffe0ff */
[----:B------:R-:W-:Y:S02]  /*1ec0*/  LOP3.LUT R20, R20, 0x7fffff, RZ, 0xc0, !PT ;  /* 0x007fffff14147812 */ /* 0x000fe400078ec0ff */
[C---:B------:R-:W-:Y:S02]  /*1ed0*/  ISETP.NE.AND P3, PT, R7.reuse, RZ, PT ;  /* 0x000000ff0700720c */ /* 0x040fe40003f65270 */
[----:B------:R-:W-:Y:S02]  /*1ee0*/  LOP3.LUT R20, R20, 0x800000, RZ, 0xfc, !PT ;  /* 0x0080000014147812 */ /* 0x000fe400078efcff */
[----:B------:R-:W-:Y:S01]  /*1ef0*/  ISETP.NE.AND P1, PT, R7, RZ, PT ;  /* 0x000000ff0700720c */ /* 0x000fe20003f25270 */
[----:B------:R-:W-:Y:S01]  /*1f00*/  IMAD.MOV R7, RZ, RZ, -R7 ;  /* 0x000000ffff077224 */ /* 0x000fe200078e0a07 */
[----:B------:R-:W-:-:S02]  /*1f10*/  SHF.L.U32 R3, R20, R3, RZ ;  /* 0x0000000314037219 */ /* 0x000fc400000006ff */
[----:B------:R-:W-:Y:S02]  /*1f20*/  FSETP.NEU.FTZ.AND P0, PT, R21, R24, PT ;  /* 0x000000181500720b */ /* 0x000fe40003f1d000 */
[----:B------:R-:W-:Y:S02]  /*1f30*/  SEL R7, R7, RZ, P3 ;  /* 0x000000ff07077207 */ /* 0x000fe40001800000 */
[----:B------:R-:W-:Y:S02]  /*1f40*/  ISETP.NE.AND P1, PT, R3, RZ, P1 ;  /* 0x000000ff0300720c */ /* 0x000fe40000f25270 */
[----:B------:R-:W-:Y:S02]  /*1f50*/  SHF.R.U32.HI R20, RZ, R7, R20 ;  /* 0x00000007ff147219 */ /* 0x000fe40000011614 */
[----:B------:R-:W-:Y:S02]  /*1f60*/  PLOP3.LUT P0, PT, P0, P1, PT, 0xf8, 0x8f ;  /* 0x00000000008f781c */ /* 0x000fe40000703f70 */
[----:B------:R-:W-:-:S02]  /*1f70*/  SHF.R.U32.HI R7, RZ, 0x1, R20 ;  /* 0x00000001ff077819 */ /* 0x000fc40000011614 */
[----:B------:R-:W-:-:S04]  /*1f80*/  SEL R22, RZ, 0x1, !P0 ;  /* 0x00000001ff167807 */ /* 0x000fc80004000000 */
[----:B------:R-:W-:-:S04]  /*1f90*/  LOP3.LUT R3, R22, 0x1, R7, 0xf8, !PT ;  /* 0x0000000116037812 */ /* 0x000fc800078ef807 */
[----:B------:R-:W-:-:S04]  /*1fa0*/  LOP3.LUT R20, R3, R20, RZ, 0xc0, !PT ;  /* 0x0000001403147212 */ /* 0x000fc800078ec0ff */
[----:B------:R-:W-:-:S04]  /*1fb0*/  IADD3 R7, PT, PT, R7, R20, RZ ;  /* 0x0000001407077210 */ /* 0x000fc80007ffe0ff */
[----:B------:R-:W-:Y:S01]  /*1fc0*/  LOP3.LUT R0, R7, R0, RZ, 0xfc, !PT ;  /* 0x0000000007007212 */ /* 0x000fe200078efcff */
[----:B------:R-:W-:Y:S06]  /*1fd0*/  BRA `(.L_x_94) ;  /* 0x0000000000107947 */ /* 0x000fec0003800000 */
.L_x_93:
[----:B------:R-:W-:-:S04]  /*1fe0*/  LOP3.LUT R0, R0, 0x80000000, RZ, 0xc0, !PT ;  /* 0x8000000000007812 */ /* 0x000fc800078ec0ff */
[----:B------:R-:W-:Y:S01]  /*1ff0*/  LOP3.LUT R0, R0, 0x7f800000, RZ, 0xfc, !PT ;  /* 0x7f80000000007812 */ /* 0x000fe200078efcff */
[----:B------:R-:W-:Y:S06]  /*2000*/  BRA `(.L_x_94) ;  /* 0x0000000000047947 */ /* 0x000fec0003800000 */
.L_x_92:
[----:B------:R-:W-:-:S07]  /*2010*/  LEA R0, R21, R0, 0x17 ;  /* 0x0000000015007211 */ /* 0x000fce00078eb8ff */
.L_x_94:
[----:B------:R-:W-:Y:S05]  /*2020*/  BSYNC.RECONVERGENT B3 ;  /* 0x0000000000037941 */ /* 0x000fea0003800200 */
.L_x_91:
[----:B------:R-:W-:Y:S05]  /*2030*/  BRA `(.L_x_95) ;  /* 0x0000000000207947 */ /* 0x000fea0003800000 */
.L_x_90:
[----:B------:R-:W-:-:S04]  /*2040*/  LOP3.LUT R0, R3, 0x80000000, R0, 0x48, !PT ;  /* 0x8000000003007812 */ /* 0x000fc800078e4800 */
[----:B------:R-:W-:Y:S01]  /*2050*/  LOP3.LUT R0, R0, 0x7f800000, RZ, 0xfc, !PT ;  /* 0x7f80000000007812 */ /* 0x000fe200078efcff */
[----:B------:R-:W-:Y:S06]  /*2060*/  BRA `(.L_x_95) ;  /* 0x0000000000147947 */ /* 0x000fec0003800000 */
.L_x_89:
[----:B------:R-:W-:Y:S01]  /*2070*/  LOP3.LUT R0, R3, 0x80000000, R0, 0x48, !PT ;  /* 0x8000000003007812 */ /* 0x000fe200078e4800 */
[----:B------:R-:W-:Y:S06]  /*2080*/  BRA `(.L_x_95) ;  /* 0x00000000000c7947 */ /* 0x000fec0003800000 */
.L_x_88:
[----:B------:R-:W0:Y:S01]  /*2090*/  MUFU.RSQ R0, -QNAN ;  /* 0xffc0000000007908 */ /* 0x000e220000001400 */
[----:B------:R-:W-:Y:S05]  /*20a0*/  BRA `(.L_x_95) ;  /* 0x0000000000047947 */ /* 0x000fea0003800000 */
.L_x_87:
[----:B------:R-:W-:-:S07]  /*20b0*/  FADD.FTZ R0, R0, R3 ;  /* 0x0000000300007221 */ /* 0x000fce0000010000 */
.L_x_95:
[----:B------:R-:W-:Y:S05]  /*20c0*/  BSYNC.RECONVERGENT B2 ;  /* 0x0000000000027941 */ /* 0x000fea0003800200 */
.L_x_85:
[----:B------:R-:W-:-:S04]  /*20d0*/  HFMA2 R3, -RZ, RZ, 0, 0 ;  /* 0x00000000ff037431 */ /* 0x000fc800000001ff */
[----:B0-----:R-:W-:Y:S05]  /*20e0*/  RET.REL.NODEC R2 `(adagrad_clipped_f32) ;  /* 0xffffffdc02c47950 */ /* 0x001fea0003c3ffff */
.L_x_96:
        /* <DEDUP_REMOVED lines=9> */
.L_x_218:


//--------------------- .text.adadelta_update_f32 --------------------------
	.section	.text.adadelta_update_f32,"ax",@progbits
	.align	128
        .global         adadelta_update_f32
        .type           adadelta_update_f32,@function
        .size           adadelta_update_f32,(.L_x_220 - adadelta_update_f32)
        .other          adadelta_update_f32,@"STO_CUDA_ENTRY STV_DEFAULT"
adadelta_update_f32:
.text.adadelta_update_f32:
        /* <DEDUP_REMOVED lines=10> */
[----:B------:R-:W0:Y:S01]  /*00a0*/  LDCU UR6, c[0x0][0x3a8] ;  /* 0x00007500ff0677ac */ /* 0x000e220008000800 */
[----:B------:R-:W1:Y:S01]  /*00b0*/  LDC R2, c[0x0][0x3a0] ;  /* 0x0000e800ff027b82 */ /* 0x000e620000000800 */
[----:B------:R-:W2:Y:S01]  /*00c0*/  LDCU.64 UR4, c[0x0][0x358] ;  /* 0x00006b00ff0477ac */ /* 0x000ea20008000a00 */
[----:B------:R-:W3:Y:S06]  /*00d0*/  LDCU UR16, c[0x0][0x3a0] ;  /* 0x00007400ff1077ac */ /* 0x000eec0008000800 */
[----:B------:R-:W4:Y:S01]  /*00e0*/  LDC.64 R20, c[0x0][0x390] ;  /* 0x0000e400ff147b82 */ /* 0x000f220000000a00 */
[----:B------:R-:W1:Y:S01]  /*00f0*/  LDCU UR10, c[0x0][0x3a0] ;  /* 0x00007400ff0a77ac */ /* 0x000e620008000800 */
[----:B------:R-:W1:Y:S06]  /*0100*/  LDCU UR17, c[0x0][0x3ac] ;  /* 0x00007580ff1177ac */ /* 0x000e6c0008000800 */
[----:B------:R-:W2:Y:S01]  /*0110*/  LDC.64 R18, c[0x0][0x398] ;  /* 0x0000e600ff127b82 */ /* 0x000ea20000000a00 */
[----:B0-----:R-:W-:Y:S01]  /*0120*/  FSETP.LT.AND P0, PT, RZ, UR6, PT ;  /* 0x00000006ff007c0b */ /* 0x001fe2000bf01000 */
[----:B------:R-:W0:Y:S01]  /*0130*/  LDCU UR11, c[0x0][0x3ac] ;  /* 0x00007580ff0b77ac */ /* 0x000e220008000800 */
[----:B------:R-:W0:Y:S05]  /*0140*/  LDCU UR7, c[0x0][0x3a4] ;  /* 0x00007480ff0777ac */ /* 0x000e2a0008000800 */
[----:B------:R-:W0:Y:S01]  /*0150*/  LDC.64 R16, c[0x0][0x390] ;  /* 0x0000e400ff107b82 */ /* 0x000e220000000a00 */
[----:B-1----:R-:W-:Y:S01]  /*0160*/  FADD R2, -R2, 1 ;  /* 0x3f80000002027421 */ /* 0x002fe20000000100 */
[----:B------:R-:W1:Y:S01]  /*0170*/  LDCU UR13, c[0x0][0x3a4] ;  /* 0x00007480ff0d77ac */ /* 0x000e620008000800 */
[----:B------:R-:W0:Y:S05]  /*0180*/  LDCU UR12, c[0x0][0x3a8] ;  /* 0x00007500ff0c77ac */ /* 0x000e2a0008000800 */
[----:B------:R-:W0:Y:S01]  /*0190*/  LDC.64 R14, c[0x0][0x398] ;  /* 0x0000e600ff0e7b82 */ /* 0x000e220000000a00 */
[----:B------:R-:W0:Y:S01]  /*01a0*/  LDCU.64 UR8, c[0x0][0x3a0] ;  /* 0x00007400ff0877ac */ /* 0x000e220008000a00 */
[----:B------:R-:W0:Y:S06]  /*01b0*/  LDCU.64 UR14, c[0x0][0x3a0] ;  /* 0x00007400ff0e77ac */ /* 0x000e2c0008000a00 */
[----:B------:R-:W0:Y:S08]  /*01c0*/  LDC.64 R28, c[0x0][0x380] ;  /* 0x0000e000ff1c7b82 */ /* 0x000e300000000a00 */
[----:B------:R-:W0:Y:S08]  /*01d0*/  LDC.64 R12, c[0x0][0x388] ;  /* 0x0000e200ff0c7b82 */ /* 0x000e300000000a00 */
[----:B------:R-:W0:Y:S08]  /*01e0*/  LDC.64 R10, c[0x0][0x380] ;  /* 0x0000e000ff0a7b82 */ /* 0x000e300000000a00 */
[----:B------:R-:W0:Y:S01]  /*01f0*/  LDC.64 R8, c[0x0][0x388] ;  /* 0x0000e200ff087b82 */ /* 0x000e220000000a00 */
[----:B-1234-:R-:W-:Y:S05]  /*0200*/  @P0 BRA `(.L_x_97) ;  /* 0x0000000400140947 */ /* 0x01efea0003800000 */
[----:B------:R-:W-:Y:S01]  /*0210*/  BSSY.RECONVERGENT B0, `(.L_x_98) ;  /* 0x0000043000007945 */ /* 0x000fe20003800200 */
.L_x_107:
[----:B01----:R-:W-:-:S05]  /*0220*/  IMAD.WIDE R14, R4, 0x4, R12 ;  /* 0x00000004040e7825 */ /* 0x003fca00078e020c */
[----:B------:R-:W2:Y:S01]  /*0230*/  LDG.E.CONSTANT R9, desc[UR4][R14.64] ;  /* 0x000000040e097981 */ /* 0x000ea2000c1e9900 */
[----:B------:R-:W-:-:S05]  /*0240*/  IMAD.WIDE R6, R4, 0x4, R20 ;  /* 0x0000000404067825 */ /* 0x000fca00078e0214 */
[----:B------:R-:W3:Y:S01]  /*0250*/  LDG.E R16, desc[UR4][R6.64] ;  /* 0x0000000406107981 */ /* 0x000ee2000c1e1900 */
[----:B------:R-:W-:-:S04]  /*0260*/  IMAD.WIDE R10, R4, 0x4, R18 ;  /* 0x00000004040a7825 */ /* 0x000fc800078e0212 */
[----:B--2---:R-:W-:-:S04]  /*0270*/  FMUL R0, R2, R9 ;  /* 0x0000000902007220 */ /* 0x004fc80000400000 */
[----:B------:R-:W-:-:S04]  /*0280*/  FMUL R3, R9, R0 ;  /* 0x0000000009037220 */ /* 0x000fc80000400000 */
[----:B---3--:R-:W-:-:S05]  /*0290*/  FFMA R16, R16, UR8, R3 ;  /* 0x0000000810107c23 */ /* 0x008fca0008000003 */
[----:B------:R0:W-:Y:S04]  /*02a0*/  STG.E desc[UR4][R6.64], R16 ;  /* 0x0000001006007986 */ /* 0x0001e8000c101904 */
[----:B------:R-:W2:Y:S01]  /*02b0*/  LDG.E R8, desc[UR4][R10.64] ;  /* 0x000000040a087981 */ /* 0x000ea2000c1e1900 */
[----:B------:R-:W-:Y:S01]  /*02c0*/  BSSY.RECONVERGENT B1, `(.L_x_99) ;  /* 0x0000010000017945 */ /* 0x000fe20003800200 */
[----:B------:R-:W-:-:S04]  /*02d0*/  IMAD.WIDE R14, R4, 0x4, R28 ;  /* 0x00000004040e7825 */ /* 0x000fc800078e021c */
[----:B--2---:R-:W-:-:S04]  /*02e0*/  FADD R22, R8, UR9 ;  /* 0x0000000908167e21 */ /* 0x004fc80008000000 */
[----:B------:R0:W1:Y:S01]  /*02f0*/  MUFU.RSQ R3, R22 ;  /* 0x0000001600037308 */ /* 0x0000620000001400 */
[----:B------:R-:W-:-:S04]  /*0300*/  IADD3 R0, PT, PT, R22, -0xd000000, RZ ;  /* 0xf300000016007810 */ /* 0x000fc80007ffe0ff */
[----:B------:R-:W-:-:S13]  /*0310*/  ISETP.GT.U32.AND P0, PT, R0, 0x727fffff, PT ;  /* 0x727fffff0000780c */ /* 0x000fda0003f04070 */
[----:B01----:R-:W-:Y:S05]  /*0320*/  @!P0 BRA `(.L_x_100) ;  /* 0x0000000000148947 */ /* 0x003fea0003800000 */
[----:B------:R-:W-:Y:S02]  /*0330*/  MOV R3, R22 ;  /* 0x0000001600037202 */ /* 0x000fe40000000f00 */
[----:B------:R-:W-:-:S07]  /*0340*/  MOV R0, 0x360 ;  /* 0x0000036000007802 */ /* 0x000fce0000000f00 */
[----:B------:R-:W-:Y:S05]  /*0350*/  CALL.REL.NOINC `($__internal_4_$__cuda_sm20_sqrt_rn_f32_slowpath) ;  /* 0x0000000400d87944 */ /* 0x000fea0003c00000 */
[----:B------:R-:W-:Y:S01]  /*0360*/  IMAD.MOV.U32 R17, RZ, RZ, R24 ;  /* 0x000000ffff117224 */ /* 0x000fe200078e0018 */
[----:B------:R-:W-:Y:S06]  /*0370*/  BRA `(.L_x_101) ;  /* 0x0000000000107947 */ /* 0x000fec0003800000 */
.L_x_100:
[----:B------:R-:W-:Y:S01]  /*0380*/  FMUL.FTZ R17, R22, R3 ;  /* 0x0000000316117220 */ /* 0x000fe20000410000 */
[----:B------:R-:W-:-:S03]  /*0390*/  FMUL.FTZ R3, R3, 0.5 ;  /* 0x3f00000003037820 */ /* 0x000fc60000410000 */
[----:B------:R-:W-:-:S04]  /*03a0*/  FFMA R0, -R17, R17, R22 ;  /* 0x0000001111007223 */ /* 0x000fc80000000116 */
[----:B------:R-:W-:-:S07]  /*03b0*/  FFMA R17, R0, R3, R17 ;  /* 0x0000000300117223 */ /* 0x000fce0000000011 */
.L_x_101:
[----:B------:R-:W-:Y:S05]  /*03c0*/  BSYNC.RECONVERGENT B1 ;  /* 0x0000000000017941 */ /* 0x000fea0003800200 */
.L_x_99:
[----:B------:R-:W-:Y:S01]  /*03d0*/  FADD R3, R16, UR7 ;  /* 0x0000000710037e21 */ /* 0x000fe20008000000 */
[----:B------:R-:W-:Y:S03]  /*03e0*/  BSSY.RECONVERGENT B1, `(.L_x_102) ;  /* 0x000000c000017945 */ /* 0x000fe60003800200 */
[----:B------:R0:W1:Y:S01]  /*03f0*/  MUFU.RSQ R0, R3 ;  /* 0x0000000300007308 */ /* 0x0000620000001400 */
[----:B------:R-:W-:-:S04]  /*0400*/  IADD3 R6, PT, PT, R3, -0xd000000, RZ ;  /* 0xf300000003067810 */ /* 0x000fc80007ffe0ff */
[----:B------:R-:W-:-:S13]  /*0410*/  ISETP.GT.U32.AND P0, PT, R6, 0x727fffff, PT ;  /* 0x727fffff0600780c */ /* 0x000fda0003f04070 */
[----:B01----:R-:W-:Y:S05]  /*0420*/  @!P0 BRA `(.L_x_103) ;  /* 0x00000000000c8947 */ /* 0x003fea0003800000 */
[----:B------:R-:W-:-:S07]  /*0430*/  MOV R0, 0x450 ;  /* 0x0000045000007802 */ /* 0x000fce0000000f00 */
[----:B------:R-:W-:Y:S05]  /*0440*/  CALL.REL.NOINC `($__internal_4_$__cuda_sm20_sqrt_rn_f32_slowpath) ;  /* 0x00000004009c7944 */ /* 0x000fea0003c00000 */
[----:B------:R-:W-:Y:S05]  /*0450*/  BRA `(.L_x_104) ;  /* 0x0000000000107947 */ /* 0x000fea0003800000 */
.L_x_103:
[----:B------:R-:W-:Y:S01]  /*0460*/  FMUL.FTZ R24, R3, R0 ;  /* 0x0000000003187220 */ /* 0x000fe20000410000 */
[----:B------:R-:W-:-:S03]  /*0470*/  FMUL.FTZ R0, R0, 0.5 ;  /* 0x3f00000000007820 */ /* 0x000fc60000410000 */
[----:B------:R-:W-:-:S04]  /*0480*/  FFMA R3, -R24, R24, R3 ;  /* 0x0000001818037223 */ /* 0x000fc80000000103 */
[----:B------:R-:W-:-:S07]  /*0490*/  FFMA R24, R3, R0, R24 ;  /* 0x0000000003187223 */ /* 0x000fce0000000018 */
.L_x_104:
[----:B------:R-:W-:Y:S05]  /*04a0*/  BSYNC.RECONVERGENT B1 ;  /* 0x0000000000017941 */ /* 0x000fea0003800200 */
.L_x_102:
[----:B------:R-:W0:Y:S01]  /*04b0*/  MUFU.RCP R3, R24 ;  /* 0x0000001800037308 */ /* 0x000e220000001000 */
[----:B------:R-:W-:Y:S07]  /*04c0*/  BSSY.RECONVERGENT B1, `(.L_x_105) ;  /* 0x000000c000017945 */ /* 0x000fee0003800200 */
[----:B------:R-:W1:Y:S01]  /*04d0*/  FCHK P0, R17, R24 ;  /* 0x0000001811007302 */ /* 0x000e620000000000 */
[----:B0-----:R-:W-:-:S04]  /*04e0*/  FFMA R0, R3, -R24, 1 ;  /* 0x3f80000003007423 */ /* 0x001fc80000000818 */
[----:B------:R-:W-:-:S04]  /*04f0*/  FFMA R0, R3, R0, R3 ;  /* 0x0000000003007223 */ /* 0x000fc80000000003 */
[----:B------:R-:W-:-:S04]  /*0500*/  FFMA R6, R0, R17, RZ ;  /* 0x0000001100067223 */ /* 0x000fc800000000ff */
[----:B------:R-:W-:-:S04]  /*0510*/  FFMA R3, R6, -R24, R17 ;  /* 0x8000001806037223 */ /* 0x000fc80000000011 */
[----:B------:R-:W-:Y:S01]  /*0520*/  FFMA R0, R0, R3, R6 ;  /* 0x0000000300007223 */ /* 0x000fe20000000006 */
[----:B-1----:R-:W-:Y:S06]  /*0530*/  @!P0 BRA `(.L_x_106) ;  /* 0x0000000000108947 */ /* 0x002fec0003800000 */
[----:B------:R-:W-:Y:S01]  /*0540*/  MOV R0, R17 ;  /* 0x0000001100007202 */ /* 0x000fe20000000f00 */
[----:B------:R-:W-:Y:S01]  /*0550*/  IMAD.MOV.U32 R3, RZ, RZ, R24 ;  /* 0x000000ffff037224 */ /* 0x000fe200078e0018 */
[----:B------:R-:W-:-:S07]  /*0560*/  MOV R6, 0x580 ;  /* 0x0000058000067802 */ /* 0x000fce0000000f00 */
[----:B------:R-:W-:Y:S05]  /*0570*/  CALL.REL.NOINC `($__internal_5_$__cuda_sm3x_div_rn_noftz_f32_slowpath) ;  /* 0x0000000400a87944 */ /* 0x000fea0003c00000 */
.L_x_106:
[----:B------:R-:W-:Y:S05]  /*0580*/  BSYNC.RECONVERGENT B1 ;  /* 0x0000000000017941 */ /* 0x000fea0003800200 */
.L_x_105:
[----:B------:R-:W-:-:S04]  /*0590*/  FMUL R9, R9, R0 ;  /* 0x0000000009097220 */ /* 0x000fc80000400000 */
[----:B------:R-:W-:-:S04]  /*05a0*/  FMUL R0, R2, R9 ;  /* 0x0000000902007220 */ /* 0x000fc80000400000 */
[----:B------:R-:W-:-:S04]  /*05b0*/  FMUL R3, R9, R0 ;  /* 0x0000000009037220 */ /* 0x000fc80000400000 */
[----:B------:R-:W-:-:S05]  /*05c0*/  FFMA R3, R8, UR10, R3 ;  /* 0x0000000a08037c23 */ /* 0x000fca0008000003 */
[----:B------:R1:W-:Y:S04]  /*05d0*/  STG.E desc[UR4][R10.64], R3 ;  /* 0x000000030a007986 */ /* 0x0003e8000c101904 */
[----:B------:R-:W2:Y:S01]  /*05e0*/  LDG.E R0, desc[UR4][R14.64] ;  /* 0x000000040e007981 */ /* 0x000ea2000c1e1900 */
[----:B------:R-:W-:-:S04]  /*05f0*/  IADD3 R4, PT, PT, R5, R4, RZ ;  /* 0x0000000405047210 */ /* 0x000fc80007ffe0ff */
[----:B------:R-:W-:Y:S01]  /*0600*/  ISETP.GE.AND P0, PT, R4, UR11, PT ;  /* 0x0000000b04007c0c */ /* 0x000fe2000bf06270 */
[----:B--2---:R-:W-:-:S05]  /*0610*/  FADD R9, -R9, R0 ;  /* 0x0000000009097221 */ /* 0x004fca0000000100 */
[----:B------:R1:W-:Y:S07]  /*0620*/  STG.E desc[UR4][R14.64], R9 ;  /* 0x000000090e007986 */ /* 0x0003ee000c101904 */
[----:B------:R-:W-:Y:S05]  /*0630*/  @!P0 BRA `(.L_x_107) ;  /* 0xfffffff800f88947 */ /* 0x000fea000383ffff */
[----:B------:R-:W-:Y:S05]  /*0640*/  BSYNC.RECONVERGENT B0 ;  /* 0x0000000000007941 */ /* 0x000fea0003800200 */
.L_x_98:
[----:B------:R-:W-:Y:S05]  /*0650*/  EXIT ;  /* 0x000000000000794d */ /* 0x000fea0003800000 */
.L_x_97:
[----:B------:R-:W-:Y:S01]  /*0660*/  BSSY.RECONVERGENT B0, `(.L_x_108) ;  /* 0x0000044000007945 */ /* 0x000fe20003800200 */
.L_x_117:
[----:B0-----:R-:W-:-:S04]  /*0670*/  IMAD.WIDE R22, R4, 0x4, R8 ;  /* 0x0000000404167825 */ /* 0x001fc800078e0208 */
[C---:B-1----:R-:W-:Y:S01]  /*0680*/  IMAD.WIDE R20, R4.reuse, 0x4, R10 ;  /* 0x0000000404147825 */ /* 0x042fe200078e020a */
[----:B------:R-:W2:Y:S04]  /*0690*/  LDG.E.CONSTANT R13, desc[UR4][R22.64] ;  /* 0x00000004160d7981 */ /* 0x000ea8000c1e9900 */
[----:B------:R-:W2:Y:S01]  /*06a0*/  LDG.E R12, desc[UR4][R20.64] ;  /* 0x00000004140c7981 */ /* 0x000ea2000c1e1900 */
[----:B------:R-:W-:-:S05]  /*06b0*/  IMAD.WIDE R6, R4, 0x4, R16 ;  /* 0x0000000404067825 */ /* 0x000fca00078e0210 */
[----:B------:R-:W3:Y:S01]  /*06c0*/  LDG.E R19, desc[UR4][R6.64] ;  /* 0x0000000406137981 */ /* 0x000ee2000c1e1900 */
[----:B------:R-:W-:-:S04]  /*06d0*/  IMAD.WIDE R28, R4, 0x4, R14 ;  /* 0x00000004041c7825 */ /* 0x000fc800078e020e */
[----:B--2---:R-:W-:-:S04]  /*06e0*/  FFMA R13, R12, UR12, R13 ;  /* 0x0000000c0c0d7c23 */ /* 0x004fc8000800000d */
[----:B------:R-:W-:-:S04]  /*06f0*/  FMUL R0, R2, R13 ;  /* 0x0000000d02007220 */ /* 0x000fc80000400000 */
[----:B------:R-:W-:-:S04]  /*0700*/  FMUL R0, R13, R0 ;  /* 0x000000000d007220 */ /* 0x000fc80000400000 */
[----:B---3--:R-:W-:-:S05]  /*0710*/  FFMA R19, R19, UR14, R0 ;  /* 0x0000000e13137c23 */ /* 0x008fca0008000000 */
[----:B------:R0:W-:Y:S04]  /*0720*/  STG.E desc[UR4][R6.64], R19 ;  /* 0x0000001306007986 */ /* 0x0001e8000c101904 */
[----:B------:R-:W2:Y:S01]  /*0730*/  LDG.E R18, desc[UR4][R28.64] ;  /* 0x000000041c127981 */ /* 0x000ea2000c1e1900 */
[----:B------:R-:W-:Y:S01]  /*0740*/  BSSY.RECONVERGENT B1, `(.L_x_109) ;  /* 0x000000f000017945 */ /* 0x000fe20003800200 */
[----:B--2---:R-:W-:-:S04]  /*0750*/  FADD R22, R18, UR15 ;  /* 0x0000000f12167e21 */ /* 0x004fc80008000000 */
[----:B------:R0:W1:Y:S01]  /*0760*/  MUFU.RSQ R3, R22 ;  /* 0x0000001600037308 */ /* 0x0000620000001400 */
[----:B------:R-:W-:-:S04]  /*0770*/  IADD3 R0, PT, PT, R22, -0xd000000, RZ ;  /* 0xf300000016007810 */ /* 0x000fc80007ffe0ff */
[----:B------:R-:W-:-:S13]  /*0780*/  ISETP.GT.U32.AND P0, PT, R0, 0x727fffff, PT ;  /* 0x727fffff0000780c */ /* 0x000fda0003f04070 */
[----:B01----:R-:W-:Y:S05]  /*0790*/  @!P0 BRA `(.L_x_110) ;  /* 0x0000000000148947 */ /* 0x003fea0003800000 */
[----:B------:R-:W-:Y:S01]  /*07a0*/  IMAD.MOV.U32 R3, RZ, RZ, R22 ;  /* 0x000000ffff037224 */ /* 0x000fe200078e0016 */
[----:B------:R-:W-:-:S07]  /*07b0*/  MOV R0, 0x7d0 ;  /* 0x000007d000007802 */ /* 0x000fce0000000f00 */
[----:B------:R-:W-:Y:S05]  /*07c0*/  CALL.REL.NOINC `($__internal_4_$__cuda_sm20_sqrt_rn_f32_slowpath) ;  /* 0x0000000000bc7944 */ /* 0x000fea0003c00000 */
[----:B------:R-:W-:Y:S01]  /*07d0*/  MOV R25, R24 ;  /* 0x0000001800197202 */ /* 0x000fe20000000f00 */
[----:B------:R-:W-:Y:S06]  /*07e0*/  BRA `(.L_x_111) ;  /* 0x0000000000107947 */ /* 0x000fec0003800000 */
.L_x_110:
[----:B------:R-:W-:Y:S01]  /*07f0*/  FMUL.FTZ R25, R22, R3 ;  /* 0x0000000316197220 */ /* 0x000fe20000410000 */
[----:B------:R-:W-:-:S03]  /*0800*/  FMUL.FTZ R3, R3, 0.5 ;  /* 0x3f00000003037820 */ /* 0x000fc60000410000 */
[----:B------:R-:W-:-:S04]  /*0810*/  FFMA R0, -R25, R25, R22 ;  /* 0x0000001919007223 */ /* 0x000fc80000000116 */
[----:B------:R-:W-:-:S07]  /*0820*/  FFMA R25, R0, R3, R25 ;  /* 0x0000000300197223 */ /* 0x000fce0000000019 */
.L_x_111:
[----:B------:R-:W-:Y:S05]  /*0830*/  BSYNC.RECONVERGENT B1 ;  /* 0x0000000000017941 */ /* 0x000fea0003800200 */
.L_x_109:
        /* <DEDUP_REMOVED lines=9> */
.L_x_113:
[----:B------:R-:W-:Y:S01]  /*08d0*/  FMUL.FTZ R24, R3, R0 ;  /* 0x0000000003187220 */ /* 0x000fe20000410000 */
[----:B------:R-:W-:-:S03]  /*08e0*/  FMUL.FTZ R0, R0, 0.5 ;  /* 0x3f00000000007820 */ /* 0x000fc60000410000 */
[----:B------:R-:W-:-:S04]  /*08f0*/  FFMA R3, -R24, R24, R3 ;  /* 0x0000001818037223 */ /* 0x000fc80000000103 */
[----:B------:R-:W-:-:S07]  /*0900*/  FFMA R24, R3, R0, R24 ;  /* 0x0000000003187223 */ /* 0x000fce0000000018 */
.L_x_114:
[----:B------:R-:W-:Y:S05]  /*0910*/  BSYNC.RECONVERGENT B1 ;  /* 0x0000000000017941 */ /* 0x000fea0003800200 */
.L_x_112:
        /* <DEDUP_REMOVED lines=9> */
[----:B------:R-:W-:Y:S01]  /*09b0*/  IMAD.MOV.U32 R0, RZ, RZ, R25 ;  /* 0x000000ffff007224 */ /* 0x000fe200078e0019 */
[----:B------:R-:W-:Y:S02]  /*09c0*/  MOV R3, R24 ;  /* 0x0000001800037202 */ /* 0x000fe40000000f00 */
[----:B------:R-:W-:-:S07]  /*09d0*/  MOV R6, 0x9f0 ;  /* 0x000009f000067802 */ /* 0x000fce0000000f00 */
[----:B------:R-:W-:Y:S05]  /*09e0*/  CALL.REL.NOINC `($__internal_5_$__cuda_sm3x_div_rn_noftz_f32_slowpath) ;  /* 0x00000000008c7944 */ /* 0x000fea0003c00000 */
.L_x_116:
[----:B------:R-:W-:Y:S05]  /*09f0*/  BSYNC.RECONVERGENT B1 ;  /* 0x0000000000017941 */ /* 0x000fea0003800200 */
.L_x_115:
[----:B------:R-:W-:Y:S01]  /*0a00*/  FMUL R13, R13, R0 ;  /* 0x000000000d0d7220 */ /* 0x000fe20000400000 */
[----:B------:R-:W-:-:S03]  /*0a10*/  IADD3 R4, PT, PT, R5, R4, RZ ;  /* 0x0000000405047210 */ /* 0x000fc60007ffe0ff */
[----:B------:R-:W-:Y:S01]  /*0a20*/  FMUL R0, R2, R13 ;  /* 0x0000000d02007220 */ /* 0x000fe20000400000 */
[----:B------:R-:W-:-:S03]  /*0a30*/  ISETP.GE.AND P0, PT, R4, UR17, PT ;  /* 0x0000001104007c0c */ /* 0x000fc6000bf06270 */
[----:B------:R-:W-:Y:S01]  /*0a40*/  FMUL R3, R13, R0 ;  /* 0x000000000d037220 */ /* 0x000fe20000400000 */
[----:B------:R-:W-:-:S03]  /*0a50*/  FADD R13, R12, -R13 ;  /* 0x8000000d0c0d7221 */ /* 0x000fc60000000000 */
[----:B------:R-:W-:-:S05]  /*0a60*/  FFMA R3, R18, UR16, R3 ;  /* 0x0000001012037c23 */ /* 0x000fca0008000003 */
[----:B------:R1:W-:Y:S04]  /*0a70*/  STG.E desc[UR4][R28.64], R3 ;  /* 0x000000031c007986 */ /* 0x0003e8000c101904 */
[----:B------:R1:W-:Y:S01]  /*0a80*/  STG.E desc[UR4][R20.64], R13 ;  /* 0x0000000d14007986 */ /* 0x0003e2000c101904 */
[----:B------:R-:W-:Y:S05]  /*0a90*/  @!P0 BRA `(.L_x_117) ;  /* 0xfffffff800f48947 */ /* 0x000fea000383ffff */
[----:B------:R-:W-:Y:S05]  /*0aa0*/  BSYNC.RECONVERGENT B0 ;  /* 0x0000000000007941 */ /* 0x000fea0003800200 */
.L_x_108:
[----:B------:R-:W-:Y:S05]  /*0ab0*/  EXIT ;  /* 0x000000000000794d */ /* 0x000fea0003800000 */
        .weak           $__internal_4_$__cuda_sm20_sqrt_rn_f32_slowpath
        .type           $__internal_4_$__cuda_sm20_sqrt_rn_f32_slowpath,@function
        .size           $__internal_4_$__cuda_sm20_sqrt_rn_f32_slowpath,($__internal_5_$__cuda_sm3x_div_rn_noftz_f32_slowpath - $__internal_4_$__cuda_sm20_sqrt_rn_f32_slowpath)
$__internal_4_$__cuda_sm20_sqrt_rn_f32_slowpath:
        /* <DEDUP_REMOVED lines=10> */
[----:B------:R-:W-:Y:S01]  /*0b60*/  @P0 FFMA R23, R3, 1.84467440737095516160e+19, RZ ;  /* 0x5f80000003170823 */ /* 0x000fe200000000ff */
[----:B------:R-:W-:-:S03]  /*0b70*/  @!P0 MOV R24, R3 ;  /* 0x0000000300188202 */ /* 0x000fc60000000f00 */
[----:B------:R-:W0:Y:S02]  /*0b80*/  @P0 MUFU.RSQ R6, R23 ;  /* 0x0000001700060308 */ /* 0x000e240000001400 */
[----:B0-----:R-:W-:Y:S01]  /*0b90*/  @P0 FMUL.FTZ R22, R23, R6 ;  /* 0x0000000617160220 */ /* 0x001fe20000410000 */
[----:B------:R-:W-:-:S03]  /*0ba0*/  @P0 FMUL.FTZ R6, R6, 0.5 ;  /* 0x3f00000006060820 */ /* 0x000fc60000410000 */
[----:B------:R-:W-:-:S04]  /*0bb0*/  @P0 FADD.FTZ R7, -R22, -RZ ;  /* 0x800000ff16070221 */ /* 0x000fc80000010100 */
[----:B------:R-:W-:-:S04]  /*0bc0*/  @P0 FFMA R7, R22, R7, R23 ;  /* 0x0000000716070223 */ /* 0x000fc80000000017 */
[----:B------:R-:W-:-:S04]  /*0bd0*/  @P0 FFMA R6, R7, R6, R22 ;  /* 0x0000000607060223 */ /* 0x000fc80000000016 */
[----:B------:R-:W-:-:S07]  /*0be0*/  @P0 FMUL.FTZ R24, R6, 2.3283064365386962891e-10 ;  /* 0x2f80000006180820 */ /* 0x000fce0000410000 */
.L_x_118:
[----:B------:R-:W-:Y:S02]  /*0bf0*/  HFMA2 R7, -RZ, RZ, 0, 0 ;  /* 0x00000000ff077431 */ /* 0x000fe400000001ff */
[----:B------:R-:W-:-:S04]  /*0c00*/  IMAD.MOV.U32 R6, RZ, RZ, R0 ;  /* 0x000000ffff067224 */ /* 0x000fc800078e0000 */
[----:B------:R-:W-:Y:S05]  /*0c10*/  RET.REL.NODEC R6 `(adadelta_update_f32) ;  /* 0xfffffff006f87950 */ /* 0x000fea0003c3ffff */
        .weak           $__internal_5_$__cuda_sm3x_div_rn_noftz_f32_slowpath
        .type           $__internal_5_$__cuda_sm3x_div_rn_noftz_f32_slowpath,@function
        .size           $__internal_5_$__cuda_sm3x_div_rn_noftz_f32_slowpath,(.L_x_220 - $__internal_5_$__cuda_sm3x_div_rn_noftz_f32_slowpath)
$__internal_5_$__cuda_sm3x_div_rn_noftz_f32_slowpath:
        /* <DEDUP_REMOVED lines=29> */
[----:B------:R-:W-:Y:S01]  /*0df0*/  @P0 MOV R22, RZ ;  /* 0x000000ff00160202 */ /* 0x000fe20000000f00 */
[----:B------:R-:W-:Y:S02]  /*0e00*/  @!P0 IMAD.MOV.U32 R22, RZ, RZ, -0x40 ;  /* 0xffffffc0ff168424 */ /* 0x000fe400078e00ff */
[----:B------:R-:W-:Y:S01]  /*0e10*/  @!P0 FFMA R0, R0, 1.84467440737095516160e+19, RZ ;  /* 0x5f80000000008823 */ /* 0x000fe200000000ff */
[----:B------:R-:W-:Y:S02]  /*0e20*/  @!P1 FFMA R3, R3, 1.84467440737095516160e+19, RZ ;  /* 0x5f80000003039823 */ /* 0x000fe400000000ff */
[----:B------:R-:W-:-:S07]  /*0e30*/  @!P1 IADD3 R22, PT, PT, R22, 0x40, RZ ;  /* 0x0000004016169810 */ /* 0x000fce0007ffe0ff */
.L_x_120:
[----:B------:R-:W-:Y:S01]  /*0e40*/  LEA R24, R7, 0xc0800000, 0x17 ;  /* 0xc080000007187811 */ /* 0x000fe200078eb8ff */
[----:B------:R-:W-:Y:S03]  /*0e50*/  BSSY.RECONVERGENT B3, `(.L_x_125) ;  /* 0x0000036000037945 */ /* 0x000fe60003800200 */
[----:B------:R-:W-:Y:S02]  /*0e60*/  IADD3 R27, PT, PT, -R24, R3, RZ ;  /* 0x00000003181b7210 */ /* 0x000fe40007ffe1ff */
[----:B------:R-:W-:Y:S02]  /*0e70*/  IADD3 R24, PT, PT, R23, -0x7f, RZ ;  /* 0xffffff8117187810 */ /* 0x000fe40007ffe0ff */
[----:B------:R-:W0:Y:S01]  /*0e80*/  MUFU.RCP R26, R27 ;  /* 0x0000001b001a7308 */ /* 0x000e220000001000 */
[----:B------:R-:W-:Y:S02]  /*0e90*/  FADD.FTZ R3, -R27, -RZ ;  /* 0x800000ff1b037221 */ /* 0x000fe40000010100 */
[----:B------:R-:W-:-:S02]  /*0ea0*/  IMAD R0, R24, -0x800000, R0 ;  /* 0xff80000018007824 */ /* 0x000fc400078e0200 */
[----:B0-----:R-:W-:-:S04]  /*0eb0*/  FFMA R23, R26, R3, 1 ;  /* 0x3f8000001a177423 */ /* 0x001fc80000000003 */
[----:B------:R-:W-:-:S04]  /*0ec0*/  FFMA R23, R26, R23, R26 ;  /* 0x000000171a177223 */ /* 0x000fc8000000001a */
[----:B------:R-:W-:-:S04]  /*0ed0*/  FFMA R26, R0, R23, RZ ;  /* 0x00000017001a7223 */ /* 0x000fc800000000ff */
[----:B------:R-:W-:-:S04]  /*0ee0*/  FFMA R25, R3, R26, R0 ;  /* 0x0000001a03197223 */ /* 0x000fc80000000000 */
[----:B------:R-:W-:Y:S01]  /*0ef0*/  FFMA R26, R23, R25, R26 ;  /* 0x00000019171a7223 */ /* 0x000fe2000000001a */
[----:B------:R-:W-:-:S03]  /*0f00*/  IADD3 R25, PT, PT, R24, 0x7f, -R7 ;  /* 0x0000007f18197810 */ /* 0x000fc60007ffe807 */
[----:B------:R-:W-:Y:S02]  /*0f10*/  FFMA R3, R3, R26, R0 ;  /* 0x0000001a03037223 */ /* 0x000fe40000000000 */
[----:B------:R-:W-:Y:S02]  /*0f20*/  IMAD.IADD R25, R25, 0x1, R22 ;  /* 0x0000000119197824 */ /* 0x000fe400078e0216 */
        /* <DEDUP_REMOVED lines=36> */
.L_x_127:
[----:B------:R-:W-:-:S04]  /*1170*/  LOP3.LUT R0, R0, 0x80000000, RZ, 0xc0, !PT ;  /* 0x8000000000007812 */ /* 0x000fc800078ec0ff */
[----:B------:R-:W-:Y:S01]  /*1180*/  LOP3.LUT R0, R0, 0x7f800000, RZ, 0xfc, !PT ;  /* 0x7f80000000007812 */ /* 0x000fe200078efcff */
[----:B------:R-:W-:Y:S06]  /*1190*/  BRA `(.L_x_128) ;  /* 0x0000000000047947 */ /* 0x000fec0003800000 */
.L_x_126:
[----:B------:R-:W-:-:S07]  /*11a0*/  LEA R0, R25, R0, 0x17 ;  /* 0x0000000019007211 */ /* 0x000fce00078eb8ff */
.L_x_128:
[----:B------:R-:W-:Y:S05]  /*11b0*/  BSYNC.RECONVERGENT B3 ;  /* 0x0000000000037941 */ /* 0x000fea0003800200 */
.L_x_125:
[----:B------:R-:W-:Y:S05]  /*11c0*/  BRA `(.L_x_129) ;  /* 0x0000000000207947 */ /* 0x000fea0003800000 */
.L_x_124:
[----:B------:R-:W-:-:S04]  /*11d0*/  LOP3.LUT R0, R3, 0x80000000, R0, 0x48, !PT ;  /* 0x8000000003007812 */ /* 0x000fc800078e4800 */
[----:B------:R-:W-:Y:S01]  /*11e0*/  LOP3.LUT R0, R0, 0x7f800000, RZ, 0xfc, !PT ;  /* 0x7f80000000007812 */ /* 0x000fe200078efcff */
[----:B------:R-:W-:Y:S06]  /*11f0*/  BRA `(.L_x_129) ;  /* 0x0000000000147947 */ /* 0x000fec0003800000 */
.L_x_123:
[----:B------:R-:W-:Y:S01]  /*1200*/  LOP3.LUT R0, R3, 0x80000000, R0, 0x48, !PT ;  /* 0x8000000003007812 */ /* 0x000fe200078e4800 */
[----:B------:R-:W-:Y:S06]  /*1210*/  BRA `(.L_x_129) ;  /* 0x00000000000c7947 */ /* 0x000fec0003800000 */
.L_x_122:
[----:B------:R-:W0:Y:S01]  /*1220*/  MUFU.RSQ R0, -QNAN ;  /* 0xffc0000000007908 */ /* 0x000e220000001400 */
[----:B------:R-:W-:Y:S05]  /*1230*/  BRA `(.L_x_129) ;  /* 0x0000000000047947 */ /* 0x000fea0003800000 */
.L_x_121:
[----:B------:R-:W-:-:S07]  /*1240*/  FADD.FTZ R0, R0, R3 ;  /* 0x0000000300007221 */ /* 0x000fce0000010000 */
.L_x_129:
[----:B------:R-:W-:Y:S05]  /*1250*/  BSYNC.RECONVERGENT B2 ;  /* 0x0000000000027941 */ /* 0x000fea0003800200 */
.L_x_119:
[----:B------:R-:W-:-:S04]  /*1260*/  HFMA2 R7, -RZ, RZ, 0, 0 ;  /* 0x00000000ff077431 */ /* 0x000fc800000001ff */
[----:B0-----:R-:W-:Y:S05]  /*1270*/  RET.REL.NODEC R6 `(adadelta_update_f32) ;  /* 0xffffffec06607950 */ /* 0x001fea0003c3ffff */
.L_x_130:
        /* <DEDUP_REMOVED lines=16> */
.L_x_220:


//--------------------- .text.adagrad_diagonal_f32 --------------------------
	.section	.text.adagrad_diagonal_f32,"ax",@progbits
	.align	128
        .global         adagrad_diagonal_f32
        .type           adagrad_diagonal_f32,@function
        .size           adagrad_diagonal_f32,(.L_x_222 - adagrad_diagonal_f32)
        .other          adagrad_diagonal_f32,@"STO_CUDA_ENTRY STV_DEFAULT"
adagrad_diagonal_f32:
.text.adagrad_diagonal_f32:
        /* <DEDUP_REMOVED lines=13> */
[----:B0-----:R-:W-:-:S13]  /*00d0*/  FSETP.LT.AND P0, PT, RZ, UR6, PT ;  /* 0x00000006ff007c0b */ /* 0x001fda000bf01000 */
[----:B--2---:R-:W-:Y:S05]  /*00e0*/  @!P0 BRA `(.L_x_131) ;  /* 0x0000000400b08947 */ /* 0x004fea0003800000 */
[----:B------:R-:W0:Y:S01]  /*00f0*/  LDCU.64 UR6, c[0x0][0x398] ;  /* 0x00007300ff0677ac */ /* 0x000e220008000a00 */
[----:B------:R-:W2:Y:S01]  /*0100*/  LDC.64 R20, c[0x0][0x380] ;  /* 0x0000e000ff147b82 */ /* 0x000ea20000000a00 */
[----:B------:R-:W3:Y:S01]  /*0110*/  LDCU UR11, c[0x0][0x3ac] ;  /* 0x00007580ff0b77ac */ /* 0x000ee20008000800 */
[----:B------:R-:W4:Y:S06]  /*0120*/  LDCU UR13, c[0x0][0x3ac] ;  /* 0x00007580ff0d77ac */ /* 0x000f2c0008000800 */
[----:B------:R-:W1:Y:S01]  /*0130*/  LDC.64 R18, c[0x0][0x388] ;  /* 0x0000e200ff127b82 */ /* 0x000e620000000a00 */
[----:B------:R-:W1:Y:S01]  /*0140*/  LDCU UR12, c[0x0][0x3a8] ;  /* 0x00007500ff0c77ac */ /* 0x000e620008000800 */
[----:B------:R-:W1:Y:S06]  /*0150*/  LDCU UR10, c[0x0][0x3a8] ;  /* 0x00007500ff0a77ac */ /* 0x000e6c0008000800 */
[----:B------:R-:W1:Y:S01]  /*0160*/  LDC.64 R16, c[0x0][0x380] ;  /* 0x0000e000ff107b82 */ /* 0x000e620000000a00 */
[----:B0-----:R-:W-:Y:S01]  /*0170*/  UISETP.NE.U32.AND UP0, UPT, UR6, URZ, UPT ;  /* 0x000000ff0600728c */ /* 0x001fe2000bf05070 */
[----:B------:R-:W0:Y:S06]  /*0180*/  LDCU.64 UR8, c[0x0][0x3a0] ;  /* 0x00007400ff0877ac */ /* 0x000e2c0008000a00 */
[----:B------:R-:W0:Y:S01]  /*0190*/  LDC.64 R14, c[0x0][0x388] ;  /* 0x0000e200ff0e7b82 */ /* 0x000e220000000a00 */
[----:B------:R-:W-:Y:S01]  /*01a0*/  UISETP.NE.AND.EX UP0, UPT, UR7, URZ, UPT, UP0 ;  /* 0x000000ff0700728c */ /* 0x000fe2000bf05300 */
[----:B------:R-:W0:Y:S06]  /*01b0*/  LDCU.64 UR14, c[0x0][0x3a0] ;  /* 0x00007400ff0e77ac */ /* 0x000e2c0008000a00 */
[----:B------:R-:W0:Y:S08]  /*01c0*/  LDC.64 R12, c[0x0][0x390] ;  /* 0x0000e400ff0c7b82 */ /* 0x000e300000000a00 */
[----:B------:R-:W0:Y:S08]  /*01d0*/  LDC.64 R10, c[0x0][0x390] ;  /* 0x0000e400ff0a7b82 */ /* 0x000e300000000a00 */
[----:B------:R-:W0:Y:S01]  /*01e0*/  LDC.64 R8, c[0x0][0x398] ;  /* 0x0000e600ff087b82 */ /* 0x000e220000000a00 */
[----:B--234-:R-:W-:Y:S05]  /*01f0*/  BRA.U !UP0, `(.L_x_132) ;  /* 0x0000000108bc7547 */ /* 0x01cfea000b800000 */
.L_x_138:
[----:B-1----:R-:W-:-:S04]  /*0200*/  IMAD.WIDE R22, R6, 0x4, R18 ;  /* 0x0000000406167825 */ /* 0x002fc800078e0212 */
[C---:B0-----:R-:W-:Y:S02]  /*0210*/  IMAD.WIDE R14, R6.reuse, 0x4, R20 ;  /* 0x00000004060e7825 */ /* 0x041fe400078e0214 */
[----:B------:R-:W2:Y:S02]  /*0220*/  LDG.E.CONSTANT R22, desc[UR4][R22.64] ;  /* 0x0000000416167981 */ /* 0x000ea4000c1e9900 */
[C---:B------:R-:W-:Y:S02]  /*0230*/  IMAD.WIDE R16, R6.reuse, 0x4, R8 ;  /* 0x0000000406107825 */ /* 0x040fe400078e0208 */
[----:B------:R-:W2:Y:S02]  /*0240*/  LDG.E R13, desc[UR4][R14.64] ;  /* 0x000000040e0d7981 */ /* 0x000ea4000c1e1900 */
[----:B------:R-:W-:Y:S02]  /*0250*/  IMAD.WIDE R2, R6, 0x4, R10 ;  /* 0x0000000406027825 */ /* 0x000fe400078e020a */
[----:B------:R-:W3:Y:S04]  /*0260*/  LDG.E.CONSTANT R17, desc[UR4][R16.64] ;  /* 0x0000000410117981 */ /* 0x000ee8000c1e9900 */
[----:B------:R-:W4:Y:S01]  /*0270*/  LDG.E R7, desc[UR4][R2.64] ;  /* 0x0000000402077981 */ /* 0x000f22000c1e1900 */
[----:B------:R-:W-:Y:S01]  /*0280*/  BSSY.RECONVERGENT B0, `(.L_x_133) ;  /* 0x0000011000007945 */ /* 0x000fe20003800200 */
[----:B--2---:R-:W-:-:S04]  /*0290*/  FFMA R12, R13, UR10, R22 ;  /* 0x0000000a0d0c7c23 */ /* 0x004fc80008000016 */
[----:B---3--:R-:W-:-:S04]  /*02a0*/  FMUL R12, R12, R17 ;  /* 0x000000110c0c7220 */ /* 0x008fc80000400000 */
[----:B----4-:R-:W-:-:S05]  /*02b0*/  FFMA R7, R12, R12, R7 ;  /* 0x0000000c0c077223 */ /* 0x010fca0000000007 */
[----:B------:R0:W-:Y:S01]  /*02c0*/  STG.E desc[UR4][R2.64], R7 ;  /* 0x0000000702007986 */ /* 0x0001e2000c101904 */
[----:B------:R-:W-:Y:S01]  /*02d0*/  IADD3 R4, PT, PT, R7, -0xd000000, RZ ;  /* 0xf300000007047810 */ /* 0x000fe20007ffe0ff */
[----:B------:R0:W1:Y:S03]  /*02e0*/  MUFU.RSQ R26, R7 ;  /* 0x00000007001a7308 */ /* 0x0000660000001400 */
[----:B------:R-:W-:-:S13]  /*02f0*/  ISETP.GT.U32.AND P0, PT, R4, 0x727fffff, PT ;  /* 0x727fffff0400780c */ /* 0x000fda0003f04070 */
[----:B0-----:R-:W-:Y:S05]  /*0300*/  @!P0 BRA `(.L_x_134) ;  /* 0x0000000000108947 */ /* 0x001fea0003800000 */
[----:B------:R-:W-:Y:S02]  /*0310*/  MOV R3, R7 ;  /* 0x0000000700037202 */ /* 0x000fe40000000f00 */
[----:B------:R-:W-:-:S07]  /*0320*/  MOV R2, 0x340 ;  /* 0x0000034000027802 */ /* 0x000fce0000000f00 */
[----:B-1----:R-:W-:Y:S05]  /*0330*/  CALL.REL.NOINC `($__internal_6_$__cuda_sm20_sqrt_rn_f32_slowpath) ;  /* 0x0000000800bc7944 */ /* 0x002fea0003c00000 */
[----:B------:R-:W-:Y:S05]  /*0340*/  BRA `(.L_x_135) ;  /* 0x0000000000107947 */ /* 0x000fea0003800000 */
.L_x_134:
[----:B-1----:R-:W-:Y:S01]  /*0350*/  FMUL.FTZ R24, R7, R26 ;  /* 0x0000001a07187220 */ /* 0x002fe20000410000 */
[----:B------:R-:W-:-:S03]  /*0360*/  FMUL.FTZ R2, R26, 0.5 ;  /* 0x3f0000001a027820 */ /* 0x000fc60000410000 */
[----:B------:R-:W-:-:S04]  /*0370*/  FFMA R3, -R24, R24, R7 ;  /* 0x0000001818037223 */ /* 0x000fc80000000107 */
[----:B------:R-:W-:-:S07]  /*0380*/  FFMA R24, R3, R2, R24 ;  /* 0x0000000203187223 */ /* 0x000fce0000000018 */
.L_x_135:
[----:B------:R-:W-:Y:S05]  /*0390*/  BSYNC.RECONVERGENT B0 ;  /* 0x0000000000007941 */ /* 0x000fea0003800200 */
.L_x_133:
[----:B------:R-:W-:Y:S01]  /*03a0*/  FADD R24, R24, UR9 ;  /* 0x0000000918187e21 */ /* 0x000fe20008000000 */
[----:B------:R-:W-:Y:S01]  /*03b0*/  MOV R7, UR8 ;  /* 0x0000000800077c02 */ /* 0x000fe20008000f00 */
[----:B------:R-:W-:Y:S02]  /*03c0*/  BSSY.RECONVERGENT B0, `(.L_x_136) ;  /* 0x000000c000007945 */ /* 0x000fe40003800200 */
[----:B------:R-:W0:Y:S08]  /*03d0*/  MUFU.RCP R2, R24 ;  /* 0x0000001800027308 */ /* 0x000e300000001000 */
[----:B------:R-:W1:Y:S01]  /*03e0*/  FCHK P0, R7, R24 ;  /* 0x0000001807007302 */ /* 0x000e620000000000 */
[----:B0-----:R-:W-:-:S04]  /*03f0*/  FFMA R3, -R24, R2, 1 ;  /* 0x3f80000018037423 */ /* 0x001fc80000000102 */
[----:B------:R-:W-:-:S04]  /*0400*/  FFMA R2, R2, R3, R2 ;  /* 0x0000000302027223 */ /* 0x000fc80000000002 */
[----:B------:R-:W-:-:S04]  /*0410*/  FFMA R3, R2, UR8, RZ ;  /* 0x0000000802037c23 */ /* 0x000fc800080000ff */
[----:B------:R-:W-:-:S04]  /*0420*/  FFMA R4, -R24, R3, UR8 ;  /* 0x0000000818047e23 */ /* 0x000fc80008000103 */
[----:B------:R-:W-:Y:S01]  /*0430*/  FFMA R2, R2, R4, R3 ;  /* 0x0000000402027223 */ /* 0x000fe20000000003 */
[----:B-1----:R-:W-:Y:S06]  /*0440*/  @!P0 BRA `(.L_x_137) ;  /* 0x00000000000c8947 */ /* 0x002fec0003800000 */
[----:B------:R-:W-:Y:S01]  /*0450*/  IMAD.MOV.U32 R3, RZ, RZ, R24 ;  /* 0x000000ffff037224 */ /* 0x000fe200078e0018 */
[----:B------:R-:W-:-:S07]  /*0460*/  MOV R4, 0x480 ;  /* 0x0000048000047802 */ /* 0x000fce0000000f00 */
[----:B------:R-:W-:Y:S05]  /*0470*/  CALL.REL.NOINC `($__internal_7_$__cuda_sm3x_div_rn_noftz_f32_slowpath) ;  /* 0x0000000800c07944 */ /* 0x000fea0003c00000 */
.L_x_137:
[----:B------:R-:W-:Y:S05]  /*0480*/  BSYNC.RECONVERGENT B0 ;  /* 0x0000000000007941 */ /* 0x000fea0003800200 */
.L_x_136:
[----:B------:R-:W-:Y:S01]  /*0490*/  FFMA R13, -R12, R2, R13 ;  /* 0x000000020c0d7223 */ /* 0x000fe2000000010d */
[----:B------:R-:W-:-:S04]  /*04a0*/  IADD3 R6, PT, PT, R5, R6, RZ ;  /* 0x0000000605067210 */ /* 0x000fc80007ffe0ff */
[----:B------:R2:W-:Y:S01]  /*04b0*/  STG.E desc[UR4][R14.64], R13 ;  /* 0x0000000d0e007986 */ /* 0x0005e2000c101904 */
[----:B------:R-:W-:-:S13]  /*04c0*/  ISETP.GE.AND P0, PT, R6, UR11, PT ;  /* 0x0000000b06007c0c */ /* 0x000fda000bf06270 */
[----:B--2---:R-:W-:Y:S05]  /*04d0*/  @!P0 BRA `(.L_x_138) ;  /* 0xfffffffc00488947 */ /* 0x004fea000383ffff */
[----:B------:R-:W-:Y:S05]  /*04e0*/  EXIT ;  /* 0x000000000000794d */ /* 0x000fea0003800000 */
.L_x_132:
[----:B01----:R-:W-:-:S04]  /*04f0*/  IMAD.WIDE R18, R6, 0x4, R14 ;  /* 0x0000000406127825 */ /* 0x003fc800078e020e */
[C---:B------:R-:W-:Y:S01]  /*0500*/  IMAD.WIDE R10, R6.reuse, 0x4, R16 ;  /* 0x00000004060a7825 */ /* 0x040fe200078e0210 */
[----:B------:R-:W2:Y:S03]  /*0510*/  LDG.E.CONSTANT R9, desc[UR4][R18.64] ;  /* 0x0000000412097981 */ /* 0x000ea6000c1e9900 */
[----:B------:R-:W-:Y:S01]  /*0520*/  IMAD.WIDE R2, R6, 0x4, R12 ;  /* 0x0000000406027825 */ /* 0x000fe200078e020c */
[----:B------:R-:W2:Y:S04]  /*0530*/  LDG.E R8, desc[UR4][R10.64] ;  /* 0x000000040a087981 */ /* 0x000ea8000c1e1900 */
[----:B------:R-:W3:Y:S01]  /*0540*/  LDG.E R4, desc[UR4][R2.64] ;  /* 0x0000000402047981 */ /* 0x000ee2000c1e1900 */
[----:B------:R-:W-:Y:S01]  /*0550*/  BSSY.RECONVERGENT B0, `(.L_x_139) ;  /* 0x0000010000007945 */ /* 0x000fe20003800200 */
[----:B--2---:R-:W-:-:S04]  /*0560*/  FFMA R9, R8, UR12, R9 ;  /* 0x0000000c08097c23 */ /* 0x004fc80008000009 */
[----:B---3--:R-:W-:-:S05]  /*0570*/  FFMA R7, R9, R9, R4 ;  /* 0x0000000909077223 */ /* 0x008fca0000000004 */
[----:B------:R0:W-:Y:S01]  /*0580*/  STG.E desc[UR4][R2.64], R7 ;  /* 0x0000000702007986 */ /* 0x0001e2000c101904 */
[----:B------:R-:W-:Y:S01]  /*0590*/  IADD3 R4, PT, PT, R7, -0xd000000, RZ ;  /* 0xf300000007047810 */ /* 0x000fe20007ffe0ff */
[----:B------:R0:W1:Y:S03]  /*05a0*/  MUFU.RSQ R20, R7 ;  /* 0x0000000700147308 */ /* 0x0000660000001400 */
[----:B------:R-:W-:-:S13]  /*05b0*/  ISETP.GT.U32.AND P0, PT, R4, 0x727fffff, PT ;  /* 0x727fffff0400780c */ /* 0x000fda0003f04070 */
[----:B0-----:R-:W-:Y:S05]  /*05c0*/  @!P0 BRA `(.L_x_140) ;  /* 0x0000000000108947 */ /* 0x001fea0003800000 */
[----:B------:R-:W-:Y:S01]  /*05d0*/  IMAD.MOV.U32 R3, RZ, RZ, R7 ;  /* 0x000000ffff037224 */ /* 0x000fe200078e0007 */
[----:B------:R-:W-:-:S07]  /*05e0*/  MOV R2, 0x600 ;  /* 0x0000060000027802 */ /* 0x000fce0000000f00 */
[----:B-1----:R-:W-:Y:S05]  /*05f0*/  CALL.REL.NOINC `($__internal_6_$__cuda_sm20_sqrt_rn_f32_slowpath) ;  /* 0x00000008000c7944 */ /* 0x002fea0003c00000 */
[----:B------:R-:W-:Y:S05]  /*0600*/  BRA `(.L_x_141) ;  /* 0x0000000000107947 */ /* 0x000fea0003800000 */
.L_x_140:
[----:B-1----:R-:W-:Y:S01]  /*0610*/  FMUL.FTZ R24, R7, R20 ;  /* 0x0000001407187220 */ /* 0x002fe20000410000 */
[----:B------:R-:W-:-:S03]  /*0620*/  FMUL.FTZ R2, R20, 0.5 ;  /* 0x3f00000014027820 */ /* 0x000fc60000410000 */
[----:B------:R-:W-:-:S04]  /*0630*/  FFMA R3, -R24, R24, R7 ;  /* 0x0000001818037223 */ /* 0x000fc80000000107 */
[----:B------:R-:W-:-:S07]  /*0640*/  FFMA R24, R3, R2, R24 ;  /* 0x0000000203187223 */ /* 0x000fce0000000018 */
.L_x_141:
[----:B------:R-:W-:Y:S05]  /*0650*/  BSYNC.RECONVERGENT B0 ;  /* 0x0000000000007941 */ /* 0x000fea0003800200 */
.L_x_139:
        /* <DEDUP_REMOVED lines=11> */
[----:B------:R-:W-:Y:S02]  /*0710*/  MOV R3, R24 ;  /* 0x0000001800037202 */ /* 0x000fe40000000f00 */
[----:B------:R-:W-:-:S07]  /*0720*/  MOV R4, 0x740 ;  /* 0x0000074000047802 */ /* 0x000fce0000000f00 */
[----:B------:R-:W-:Y:S05]  /*0730*/  CALL.REL.NOINC `($__internal_7_$__cuda_sm3x_div_rn_noftz_f32_slowpath) ;  /* 0x0000000800107944 */ /* 0x000fea0003c00000 */
.L_x_143:
[----:B------:R-:W-:Y:S05]  /*0740*/  BSYNC.RECONVERGENT B0 ;  /* 0x0000000000007941 */ /* 0x000fea0003800200 */
.L_x_142:
[----:B------:R-:W-:Y:S01]  /*0750*/  FFMA R9, -R9, R2, R8 ;  /* 0x0000000209097223 */ /* 0x000fe20000000108 */
[----:B------:R-:W-:-:S04]  /*0760*/  IADD3 R6, PT, PT, R5, R6, RZ ;  /* 0x0000000605067210 */ /* 0x000fc80007ffe0ff */
[----:B------:R2:W-:Y:S01]  /*0770*/  STG.E desc[UR4][R10.64], R9 ;  /* 0x000000090a007986 */ /* 0x0005e2000c101904 */
[----:B------:R-:W-:-:S13]  /*0780*/  ISETP.GE.AND P0, PT, R6, UR13, PT ;  /* 0x0000000d06007c0c */ /* 0x000fda000bf06270 */
[----:B--2---:R-:W-:Y:S05]  /*0790*/  @!P0 BRA `(.L_x_132) ;  /* 0xfffffffc00548947 */ /* 0x004fea000383ffff */
[----:B------:R-:W-:Y:S05]  /*07a0*/  EXIT ;  /* 0x000000000000794d */ /* 0x000fea0003800000 */
.L_x_131:
[----:B------:R-:W0:Y:S01]  /*07b0*/  LDCU.64 UR6, c[0x0][0x398] ;  /* 0x00007300ff0677ac */ /* 0x000e220008000a00 */
[----:B------:R-:W2:Y:S01]  /*07c0*/  LDC.64 R16, c[0x0][0x380] ;  /* 0x0000e000ff107b82 */ /* 0x000ea20000000a00 */
[----:B------:R-:W3:Y:S01]  /*07d0*/  LDCU UR11, c[0x0][0x3ac] ;  /* 0x00007580ff0b77ac */ /* 0x000ee20008000800 */
[----:B------:R-:W4:Y:S06]  /*07e0*/  LDCU UR10, c[0x0][0x3ac] ;  /* 0x00007580ff0a77ac */ /* 0x000f2c0008000800 */
[----:B------:R-:W1:Y:S01]  /*07f0*/  LDC.64 R10, c[0x0][0x388] ;  /* 0x0000e200ff0a7b82 */ /* 0x000e620000000a00 */
[----:B------:R-:W1:Y:S01]  /*0800*/  LDCU.64 UR8, c[0x0][0x3a0] ;  /* 0x00007400ff0877ac */ /* 0x000e620008000a00 */
[----:B------:R-:W1:Y:S06]  /*0810*/  LDCU.64 UR12, c[0x0][0x3a0] ;  /* 0x00007400ff0c77ac */ /* 0x000e6c0008000a00 */
[----:B------:R-:W1:Y:S01]  /*0820*/  LDC.64 R20, c[0x0][0x380] ;  /* 0x0000e000ff147b82 */ /* 0x000e620000000a00 */
[----:B0-----:R-:W-:-:S04]  /*0830*/  UISETP.NE.U32.AND UP0, UPT, UR6, URZ, UPT ;  /* 0x000000ff0600728c */ /* 0x001fc8000bf05070 */
[----:B------:R-:W-:-:S03]  /*0840*/  UISETP.NE.AND.EX UP0, UPT, UR7, URZ, UPT, UP0 ;  /* 0x000000ff0700728c */ /* 0x000fc6000bf05300 */
[----:B------:R-:W0:Y:S08]  /*0850*/  LDC.64 R8, c[0x0][0x388] ;  /* 0x0000e200ff087b82 */ /* 0x000e300000000a00 */
[----:B------:R-:W0:Y:S08]  /*0860*/  LDC.64 R18, c[0x0][0x390] ;  /* 0x0000e400ff127b82 */ /* 0x000e300000000a00 */
[----:B------:R-:W0:Y:S08]  /*0870*/  LDC.64 R14, c[0x0][0x390] ;  /* 0x0000e400ff0e7b82 */ /* 0x000e300000000a00 */
[----:B------:R-:W0:Y:S01]  /*0880*/  LDC.64 R12, c[0x0][0x398] ;  /* 0x0000e600ff0c7b82 */ /* 0x000e220000000a00 */
[----:B--234-:R-:W-:Y:S05]  /*0890*/  BRA.U !UP0, `(.L_x_144) ;  /* 0x0000000108b87547 */ /* 0x01cfea000b800000 */
.L_x_150:
[----:B01----:R-:W-:-:S04]  /*08a0*/  IMAD.WIDE R20, R6, 0x4, R12 ;  /* 0x0000000406147825 */ /* 0x003fc800078e020c */
[C---:B------:R-:W-:Y:S02]  /*08b0*/  IMAD.WIDE R22, R6.reuse, 0x4, R10 ;  /* 0x0000000406167825 */ /* 0x040fe400078e020a */
[----:B--2---:R-:W2:Y:S02]  /*08c0*/  LDG.E.CONSTANT R21, desc[UR4][R20.64] ;  /* 0x0000000414157981 */ /* 0x004ea4000c1e9900 */
[C---:B------:R-:W-:Y:S02]  /*08d0*/  IMAD.WIDE R2, R6.reuse, 0x4, R14 ;  /* 0x0000000406027825 */ /* 0x040fe400078e020e */
[----:B------:R-:W2:Y:S04]  /*08e0*/  LDG.E.CONSTANT R8, desc[UR4][R22.64] ;  /* 0x0000000416087981 */ /* 0x000ea8000c1e9900 */
[----:B------:R-:W3:Y:S01]  /*08f0*/  LDG.E R7, desc[UR4][R2.64] ;  /* 0x0000000402077981 */ /* 0x000ee2000c1e1900 */
[----:B------:R-:W-:Y:S01]  /*0900*/  BSSY.RECONVERGENT B0, `(.L_x_145) ;  /* 0x0000011000007945 */ /* 0x000fe20003800200 */
[----:B------:R-:W-:-:S04]  /*0910*/  IMAD.WIDE R18, R6, 0x4, R16 ;  /* 0x0000000406127825 */ /* 0x000fc800078e0210 */
[----:B--2---:R-:W-:-:S04]  /*0920*/  FMUL R8, R8, R21 ;  /* 0x0000001508087220 */ /* 0x004fc80000400000 */
[----:B---3--:R-:W-:-:S04]  /*0930*/  FFMA R7, R8, R8, R7 ;  /* 0x0000000808077223 */ /* 0x008fc80000000007 */
[----:B------:R-:W-:Y:S01]  /*0940*/  VIADD R4, R7, 0xf3000000 ;  /* 0xf300000007047836 */ /* 0x000fe20000000000 */
[----:B------:R0:W-:Y:S01]  /*0950*/  STG.E desc[UR4][R2.64], R7 ;  /* 0x0000000702007986 */ /* 0x0001e2000c101904 */
[----:B------:R0:W1:Y:S03]  /*0960*/  MUFU.RSQ R26, R7 ;  /* 0x00000007001a7308 */ /* 0x0000660000001400 */
[----:B------:R-:W-:-:S13]  /*0970*/  ISETP.GT.U32.AND P0, PT, R4, 0x727fffff, PT ;  /* 0x727fffff0400780c */ /* 0x000fda0003f04070 */
[----:B0-----:R-:W-:Y:S05]  /*0980*/  @!P0 BRA `(.L_x_146) ;  /* 0x0000000000108947 */ /* 0x001fea0003800000 */
[----:B------:R-:W-:Y:S02]  /*0990*/  MOV R3, R7 ;  /* 0x0000000700037202 */ /* 0x000fe40000000f00 */
[----:B------:R-:W-:-:S07]  /*09a0*/  MOV R2, 0x9c0 ;  /* 0x000009c000027802 */ /* 0x000fce0000000f00 */
[----:B-1----:R-:W-:Y:S05]  /*09b0*/  CALL.REL.NOINC `($__internal_6_$__cuda_sm20_sqrt_rn_f32_slowpath) ;  /* 0x00000004001c7944 */ /* 0x002fea0003c00000 */
[----:B------:R-:W-:Y:S05]  /*09c0*/  BRA `(.L_x_147) ;  /* 0x0000000000107947 */ /* 0x000fea0003800000 */
.L_x_146:
[----:B-1----:R-:W-:Y:S01]  /*09d0*/  FMUL.FTZ R24, R7, R26 ;  /* 0x0000001a07187220 */ /* 0x002fe20000410000 */
[----:B------:R-:W-:-:S03]  /*09e0*/  FMUL.FTZ R2, R26, 0.5 ;  /* 0x3f0000001a027820 */ /* 0x000fc60000410000 */
[----:B------:R-:W-:-:S04]  /*09f0*/  FFMA R3, -R24, R24, R7 ;  /* 0x0000001818037223 */ /* 0x000fc80000000107 */
[----:B------:R-:W-:-:S07]  /*0a00*/  FFMA R24, R3, R2, R24 ;  /* 0x0000000203187223 */ /* 0x000fce0000000018 */
.L_x_147:
[----:B------:R-:W-:Y:S05]  /*0a10*/  BSYNC.RECONVERGENT B0 ;  /* 0x0000000000007941 */ /* 0x000fea0003800200 */
.L_x_145:
        /* <DEDUP_REMOVED lines=14> */
.L_x_149:
[----:B------:R-:W-:Y:S05]  /*0b00*/  BSYNC.RECONVERGENT B0 ;  /* 0x0000000000007941 */ /* 0x000fea0003800200 */
.L_x_148:
[----:B------:R-:W2:Y:S01]  /*0b10*/  LDG.E R3, desc[UR4][R18.64] ;  /* 0x0000000412037981 */ /* 0x000ea2000c1e1900 */
[----:B------:R-:W-:-:S05]  /*0b20*/  IMAD.IADD R6, R5, 0x1, R6 ;  /* 0x0000000105067824 */ /* 0x000fca00078e0206 */
[----:B------:R-:W-:Y:S01]  /*0b30*/  ISETP.GE.AND P0, PT, R6, UR10, PT ;  /* 0x0000000a06007c0c */ /* 0x000fe2000bf06270 */
[----:B--2---:R-:W-:-:S05]  /*0b40*/  FFMA R3, -R8, R2, R3 ;  /* 0x0000000208037223 */ /* 0x004fca0000000103 */
[----:B------:R2:W-:Y:S07]  /*0b50*/  STG.E desc[UR4][R18.64], R3 ;  /* 0x0000000312007986 */ /* 0x0005ee000c101904 */
[----:B------:R-:W-:Y:S05]  /*0b60*/  @!P0 BRA `(.L_x_150) ;  /* 0xfffffffc004c8947 */ /* 0x000fea000383ffff */
[----:B------:R-:W-:Y:S05]  /*0b70*/  EXIT ;  /* 0x000000000000794d */ /* 0x000fea0003800000 */
.L_x_144:
[----:B01----:R-:W-:-:S04]  /*0b80*/  IMAD.WIDE R10, R6, 0x4, R8 ;  /* 0x00000004060a7825 */ /* 0x003fc800078e0208 */
[C---:B--2---:R-:W-:Y:S02]  /*0b90*/  IMAD.WIDE R2, R6.reuse, 0x4, R18 ;  /* 0x0000000406027825 */ /* 0x044fe400078e0212 */
[----:B------:R-:W2:Y:S04]  /*0ba0*/  LDG.E.CONSTANT R10, desc[UR4][R10.64] ;  /* 0x000000040a0a7981 */ /* 0x000ea8000c1e9900 */
[----:B------:R-:W2:Y:S01]  /*0bb0*/  LDG.E R7, desc[UR4][R2.64] ;  /* 0x0000000402077981 */ /* 0x000ea2000c1e1900 */
[----:B------:R-:W-:Y:S01]  /*0bc0*/  BSSY.RECONVERGENT B0, `(.L_x_151) ;  /* 0x0000010000007945 */ /* 0x000fe20003800200 */
[----:B------:R-:W-:-:S04]  /*0bd0*/  IMAD.WIDE R12, R6, 0x4, R20 ;  /* 0x00000004060c7825 */ /* 0x000fc800078e0214 */
[----:B--2---:R-:W-:-:S04]  /*0be0*/  FFMA R7, R10, R10, R7 ;  /* 0x0000000a0a077223 */ /* 0x004fc80000000007 */
[----:B------:R0:W1:Y:S01]  /*0bf0*/  MUFU.RSQ R14, R7 ;  /* 0x00000007000e7308 */ /* 0x0000620000001400 */
[----:B------:R0:W-:Y:S01]  /*0c00*/  STG.E desc[UR4][R2.64], R7 ;  /* 0x0000000702007986 */ /* 0x0001e2000c101904 */
[----:B------:R-:W-:-:S04]  /*0c10*/  IADD3 R4, PT, PT, R7, -0xd000000, RZ ;  /* 0xf300000007047810 */ /* 0x000fc80007ffe0ff */
[----:B------:R-:W-:-:S13]  /*0c20*/  ISETP.GT.U32.AND P0, PT, R4, 0x727fffff, PT ;  /* 0x727fffff0400780c */ /* 0x000fda0003f04070 */
[----:B01----:R-:W-:Y:S05]  /*0c30*/  @!P0 BRA `(.L_x_152) ;  /* 0x0000000000108947 */ /* 0x003fea0003800000 */
[----:B------:R-:W-:Y:S02]  /*0c40*/  MOV R3, R7 ;  /* 0x0000000700037202 */ /* 0x000fe40000000f00 */
[----:B------:R-:W-:-:S07]  /*0c50*/  MOV R2, 0xc70 ;  /* 0x00000c7000027802 */ /* 0x000fce0000000f00 */
[----:B------:R-:W-:Y:S05]  /*0c60*/  CALL.REL.NOINC `($__internal_6_$__cuda_sm20_sqrt_rn_f32_slowpath) ;  /* 0x0000000000707944 */ /* 0x000fea0003c00000 */
[----:B------:R-:W-:Y:S05]  /*0c70*/  BRA `(.L_x_153) ;  /* 0x0000000000107947 */ /* 0x000fea0003800000 */
.L_x_152:
[----:B------:R-:W-:Y:S01]  /*0c80*/  FMUL.FTZ R24, R7, R14 ;  /* 0x0000000e07187220 */ /* 0x000fe20000410000 */
[----:B------:R-:W-:-:S03]  /*0c90*/  FMUL.FTZ R2, R14, 0.5 ;  /* 0x3f0000000e027820 */ /* 0x000fc60000410000 */
[----:B------:R-:W-:-:S04]  /*0ca0*/  FFMA R3, -R24, R24, R7 ;  /* 0x0000001818037223 */ /* 0x000fc80000000107 */
[----:B------:R-:W-:-:S07]  /*0cb0*/  FFMA R24, R3, R2, R24 ;  /* 0x0000000203187223 */ /* 0x000fce0000000018 */
.L_x_153:
[----:B------:R-:W-:Y:S05]  /*0cc0*/  BSYNC.RECONVERGENT B0 ;  /* 0x0000000000007941 */ /* 0x000fea0003800200 */
.L_x_151:
        /* <DEDUP_REMOVED lines=14> */
.L_x_155:
[----:B------:R-:W-:Y:S05]  /*0db0*/  BSYNC.RECONVERGENT B0 ;  /* 0x0000000000007941 */ /* 0x000fea0003800200 */
.L_x_154:
[----:B------:R-:W2:Y:S01]  /*0dc0*/  LDG.E R3, desc[UR4][R12.64] ;  /* 0x000000040c037981 */ /* 0x000ea2000c1e1900 */
[----:B------:R-:W-:-:S04]  /*0dd0*/  IADD3 R6, PT, PT, R5, R6, RZ ;  /* 0x0000000605067210 */ /* 0x000fc80007ffe0ff */
[----:B------:R-:W-:Y:S01]  /*0de0*/  ISETP.GE.AND P0, PT, R6, UR11, PT ;  /* 0x0000000b06007c0c */ /* 0x000fe2000bf06270 */
[----:B--2---:R-:W-:-:S05]  /*0df0*/  FFMA R3, -R10, R2, R3 ;  /* 0x000000020a037223 */ /* 0x004fca0000000103 */
[----:B------:R2:W-:Y:S07]  /*0e00*/  STG.E desc[UR4][R12.64], R3 ;  /* 0x000000030c007986 */ /* 0x0005ee000c101904 */
[----:B------:R-:W-:Y:S05]  /*0e10*/  @!P0 BRA `(.L_x_144) ;  /* 0xfffffffc00588947 */ /* 0x000fea000383ffff */
[----:B------:R-:W-:Y:S05]  /*0e20*/  EXIT ;  /* 0x000000000000794d */ /* 0x000fea0003800000 */
        .weak           $__internal_6_$__cuda_sm20_sqrt_rn_f32_slowpath
        .type           $__internal_6_$__cuda_sm20_sqrt_rn_f32_slowpath,@function
        .size           $__internal_6_$__cuda_sm20_sqrt_rn_f32_slowpath,($__internal_7_$__cuda_sm3x_div_rn_noftz_f32_slowpath - $__internal_6_$__cuda_sm20_sqrt_rn_f32_slowpath)
$__internal_6_$__cuda_sm20_sqrt_rn_f32_slowpath:
[----:B------:R-:W-:-:S13]  /*0e30*/  LOP3.LUT P0, RZ, R3, 0x7fffffff, RZ, 0xc0, !PT ;  /* 0x7fffffff03ff7812 */ /* 0x000fda000780c0ff */
[----:B------:R-:W-:Y:S01]  /*0e40*/  @!P0 MOV R24, R3 ;  /* 0x0000000300188202 */ /* 0x000fe20000000f00 */
        /* <DEDUP_REMOVED lines=9> */
[----:B------:R-:W-:-:S03]  /*0ee0*/  @!P0 IMAD.MOV.U32 R24, RZ, RZ, R3 ;  /* 0x000000ffff188224 */ /* 0x000fc600078e0003 */
[----:B------:R-:W0:Y:S02]  /*0ef0*/  @P0 MUFU.RSQ R4, R23 ;  /* 0x0000001700040308 */ /* 0x000e240000001400 */
[----:B0-----:R-:W-:Y:S01]  /*0f00*/  @P0 FMUL.FTZ R22, R23, R4 ;  /* 0x0000000417160220 */ /* 0x001fe20000410000 */
[----:B------:R-:W-:-:S03]  /*0f10*/  @P0 FMUL.FTZ R4, R4, 0.5 ;  /* 0x3f00000004040820 */ /* 0x000fc60000410000 */
[----:B------:R-:W-:-:S04]  /*0f20*/  @P0 FADD.FTZ R7, -R22, -RZ ;  /* 0x800000ff16070221 */ /* 0x000fc80000010100 */
[----:B------:R-:W-:-:S04]  /*0f30*/  @P0 FFMA R7, R22, R7, R23 ;  /* 0x0000000716070223 */ /* 0x000fc80000000017 */
[----:B------:R-:W-:-:S04]  /*0f40*/  @P0 FFMA R4, R7, R4, R22 ;  /* 0x0000000407040223 */ /* 0x000fc80000000016 */
[----:B------:R-:W-:-:S07]  /*0f50*/  @P0 FMUL.FTZ R24, R4, 2.3283064365386962891e-10 ;  /* 0x2f80000004180820 */ /* 0x000fce0000410000 */
.L_x_156:
[----:B------:R-:W-:-:S04]  /*0f60*/  HFMA2 R3, -RZ, RZ, 0, 0 ;  /* 0x00000000ff037431 */ /* 0x000fc800000001ff */
[----:B------:R-:W-:Y:S05]  /*0f70*/  RET.REL.NODEC R2 `(adagrad_diagonal_f32) ;  /* 0xfffffff002207950 */ /* 0x000fea0003c3ffff */
        .weak           $__internal_7_$__cuda_sm3x_div_rn_noftz_f32_slowpath
        .type           $__internal_7_$__cuda_sm3x_div_rn_noftz_f32_slowpath,@function
        .size           $__internal_7_$__cuda_sm3x_div_rn_noftz_f32_slowpath,(.L_x_222 - $__internal_7_$__cuda_sm3x_div_rn_noftz_f32_slowpath)
$__internal_7_$__cuda_sm3x_div_rn_noftz_f32_slowpath:
[----:B------:R-:W-:Y:S01]  /*0f80*/  SHF.R.U32.HI R7, RZ, 0x17, R3 ;  /* 0x00000017ff077819 */ /* 0x000fe20000011603 */
[----:B------:R-:W-:Y:S01]  /*0f90*/  BSSY.RECONVERGENT B1, `(.L_x_157) ;  /* 0x0000063000017945 */ /* 0x000fe20003800200 */
[--C-:B------:R-:W-:Y:S01]  /*0fa0*/  SHF.R.U32.HI R24, RZ, 0x17, R0.reuse ;  /* 0x00000017ff187819 */ /* 0x100fe20000011600 */
[----:B------:R-:W-:Y:S01]  /*0fb0*/  IMAD.MOV.U32 R23, RZ, RZ, R0 ;  /* 0x000000ffff177224 */ /* 0x000fe200078e0000 */
[----:B------:R-:W-:Y:S02]  /*0fc0*/  LOP3.LUT R7, R7, 0xff, RZ, 0xc0, !PT ;  /* 0x000000ff07077812 */ /* 0x000fe400078ec0ff */
[----:B------:R-:W-:Y:S02]  /*0fd0*/  LOP3.LUT R24, R24, 0xff, RZ, 0xc0, !PT ;  /* 0x000000ff18187812 */ /* 0x000fe400078ec0ff */
[----:B------:R-:W-:Y:S02]  /*0fe0*/  IADD3 R2, PT, PT, R7, -0x1, RZ ;  /* 0xffffffff07027810 */ /* 0x000fe40007ffe0ff */
[----:B------:R-:W-:-:S02]  /*0ff0*/  IADD3 R25, PT, PT, R24, -0x1, RZ ;  /* 0xffffffff18197810 */ /* 0x000fc40007ffe0ff */
        /* <DEDUP_REMOVED lines=23> */
[----:B------:R-:W-:Y:S01]  /*1170*/  @!P0 FFMA R23, R0, 1.84467440737095516160e+19, RZ ;  /* 0x5f80000000178823 */ /* 0x000fe200000000ff */
[----:B------:R-:W-:Y:S01]  /*1180*/  @!P0 MOV R22, 0xffffffc0 ;  /* 0xffffffc000168802 */ /* 0x000fe20000000f00 */
[----:B------:R-:W-:-:S04]  /*1190*/  @!P1 FFMA R3, R3, 1.84467440737095516160e+19, RZ ;  /* 0x5f80000003039823 */ /* 0x000fc800000000ff */
[----:B------:R-:W-:-:S07]  /*11a0*/  @!P1 VIADD R22, R22, 0x40 ;  /* 0x0000004016169836 */ /* 0x000fce0000000000 */
.L_x_158:
[----:B------:R-:W-:Y:S01]  /*11b0*/  LEA R2, R7, 0xc0800000, 0x17 ;  /* 0xc080000007027811 */ /* 0x000fe200078eb8ff */
[----:B------:R-:W-:Y:S01]  /*11c0*/  BSSY.RECONVERGENT B2, `(.L_x_163) ;  /* 0x0000036000027945 */ /* 0x000fe20003800200 */
[----:B------:R-:W-:Y:S02]  /*11d0*/  IADD3 R24, PT, PT, R24, -0x7f, RZ ;  /* 0xffffff8118187810 */ /* 0x000fe40007ffe0ff */
[----:B------:R-:W-:-:S03]  /*11e0*/  IADD3 R27, PT, PT, -R2, R3, RZ ;  /* 0x00000003021b7210 */ /* 0x000fc60007ffe1ff */
[----:B------:R-:W-:Y:S01]  /*11f0*/  IMAD R2, R24, -0x800000, R23 ;  /* 0xff80000018027824 */ /* 0x000fe200078e0217 */
[----:B------:R-:W0:Y:S01]  /*1200*/  MUFU.RCP R26, R27 ;  /* 0x0000001b001a7308 */ /* 0x000e220000001000 */
[----:B------:R-:W-:-:S04]  /*1210*/  FADD.FTZ R3, -R27, -RZ ;  /* 0x800000ff1b037221 */ /* 0x000fc80000010100 */
[----:B0-----:R-:W-:-:S04]  /*1220*/  FFMA R25, R26, R3, 1 ;  /* 0x3f8000001a197423 */ /* 0x001fc80000000003 */
[----:B------:R-:W-:-:S04]  /*1230*/  FFMA R25, R26, R25, R26 ;  /* 0x000000191a197223 */ /* 0x000fc8000000001a */
[----:B------:R-:W-:-:S04]  /*1240*/  FFMA R26, R2, R25, RZ ;  /* 0x00000019021a7223 */ /* 0x000fc800000000ff */
[----:B------:R-:W-:-:S04]  /*1250*/  FFMA R23, R3, R26, R2 ;  /* 0x0000001a03177223 */ /* 0x000fc80000000002 */
[----:B------:R-:W-:Y:S01]  /*1260*/  FFMA R26, R25, R23, R26 ;  /* 0x00000017191a7223 */ /* 0x000fe2000000001a */
[----:B------:R-:W-:-:S03]  /*1270*/  IADD3 R23, PT, PT, R24, 0x7f, -R7 ;  /* 0x0000007f18177810 */ /* 0x000fc60007ffe807 */
[----:B------:R-:W-:Y:S01]  /*1280*/  FFMA R3, R3, R26, R2 ;  /* 0x0000001a03037223 */ /* 0x000fe20000000002 */
[----:B------:R-:W-:-:S03]  /*1290*/  IADD3 R23, PT, PT, R23, R22, RZ ;  /* 0x0000001617177210 */ /* 0x000fc60007ffe0ff */
        /* <DEDUP_REMOVED lines=21> */
[----:B------:R-:W-:-:S02]  /*13f0*/  ISETP.NE.AND P1, PT, R7, RZ, PT ;  /* 0x000000ff0700720c */ /* 0x000fc40003f25270 */
[----:B------:R-:W-:Y:S02]  /*1400*/  IADD3 R7, PT, PT, -R7, RZ, RZ ;  /* 0x000000ff07077210 */ /* 0x000fe40007ffe1ff */
[----:B------:R-:W-:Y:S02]  /*1410*/  SHF.L.U32 R3, R22, R3, RZ ;  /* 0x0000000316037219 */ /* 0x000fe400000006ff */
[----:B------:R-:W-:Y:S02]  /*1420*/  FSETP.NEU.FTZ.AND P0, PT, R23, R26, PT ;  /* 0x0000001a1700720b */ /* 0x000fe40003f1d000 */
[----:B------:R-:W-:Y:S02]  /*1430*/  SEL R7, R7, RZ, P2 ;  /* 0x000000ff07077207 */ /* 0x000fe40001000000 */
[----:B------:R-:W-:Y:S02]  /*1440*/  ISETP.NE.AND P1, PT, R3, RZ, P1 ;  /* 0x000000ff0300720c */ /* 0x000fe40000f25270 */
[----:B------:R-:W-:-:S02]  /*1450*/  SHF.R.U32.HI R22, RZ, R7, R22 ;  /* 0x00000007ff167219 */ /* 0x000fc40000011616 */
[----:B------:R-:W-:Y:S02]  /*1460*/  PLOP3.LUT P0, PT, P0, P1, PT, 0xf8, 0x8f ;  /* 0x00000000008f781c */ /* 0x000fe40000703f70 */
[----:B------:R-:W-:Y:S02]  /*1470*/  SHF.R.U32.HI R7, RZ, 0x1, R22 ;  /* 0x00000001ff077819 */ /* 0x000fe40000011616 */
[----:B------:R-:W-:-:S04]  /*1480*/  SEL R24, RZ, 0x1, !P0 ;  /* 0x00000001ff187807 */ /* 0x000fc80004000000 */
[----:B------:R-:W-:-:S04]  /*1490*/  LOP3.LUT R3, R24, 0x1, R7, 0xf8, !PT ;  /* 0x0000000118037812 */ /* 0x000fc800078ef807 */
[----:B------:R-:W-:-:S05]  /*14a0*/  LOP3.LUT R22, R3, R22, RZ, 0xc0, !PT ;  /* 0x0000001603167212 */ /* 0x000fca00078ec0ff */
[----:B------:R-:W-:-:S05]  /*14b0*/  IMAD.IADD R7, R7, 0x1, R22 ;  /* 0x0000000107077824 */ /* 0x000fca00078e0216 */
[----:B------:R-:W-:Y:S01]  /*14c0*/  LOP3.LUT R2, R7, R2, RZ, 0xfc, !PT ;  /* 0x0000000207027212 */ /* 0x000fe200078efcff */
[----:B------:R-:W-:Y:S06]  /*14d0*/  BRA `(.L_x_166) ;  /* 0x0000000000107947 */ /* 0x000fec0003800000 */
.L_x_165:
[----:B------:R-:W-:-:S04]  /*14e0*/  LOP3.LUT R2, R2, 0x80000000, RZ, 0xc0, !PT ;  /* 0x8000000002027812 */ /* 0x000fc800078ec0ff */
[----:B------:R-:W-:Y:S01]  /*14f0*/  LOP3.LUT R2, R2, 0x7f800000, RZ, 0xfc, !PT ;  /* 0x7f80000002027812 */ /* 0x000fe200078efcff */
[----:B------:R-:W-:Y:S06]  /*1500*/  BRA `(.L_x_166) ;  /* 0x0000000000047947 */ /* 0x000fec0003800000 */
.L_x_164:
[----:B------:R-:W-:-:S07]  /*1510*/  LEA R2, R23, R2, 0x17 ;  /* 0x0000000217027211 */ /* 0x000fce00078eb8ff */
.L_x_166:
[----:B------:R-:W-:Y:S05]  /*1520*/  BSYNC.RECONVERGENT B2 ;  /* 0x0000000000027941 */ /* 0x000fea0003800200 */
.L_x_163:
[----:B------:R-:W-:Y:S05]  /*1530*/  BRA `(.L_x_167) ;  /* 0x0000000000207947 */ /* 0x000fea0003800000 */
.L_x_162:
[----:B------:R-:W-:-:S04]  /*1540*/  LOP3.LUT R3, R3, 0x80000000, R23, 0x48, !PT ;  /* 0x8000000003037812 */ /* 0x000fc800078e4817 */
[----:B------:R-:W-:Y:S01]  /*1550*/  LOP3.LUT R2, R3, 0x7f800000, RZ, 0xfc, !PT ;  /* 0x7f80000003027812 */ /* 0x000fe200078efcff */
[----:B------:R-:W-:Y:S06]  /*1560*/  BRA `(.L_x_167) ;  /* 0x0000000000147947 */ /* 0x000fec0003800000 */
.L_x_161:
[----:B------:R-:W-:Y:S01]  /*1570*/  LOP3.LUT R2, R3, 0x80000000, R23, 0x48, !PT ;  /* 0x8000000003027812 */ /* 0x000fe200078e4817 */
[----:B------:R-:W-:Y:S06]  /*1580*/  BRA `(.L_x_167) ;  /* 0x00000000000c7947 */ /* 0x000fec0003800000 */
.L_x_160:
[----:B------:R-:W0:Y:S01]  /*1590*/  MUFU.RSQ R2, -QNAN ;  /* 0xffc0000000027908 */ /* 0x000e220000001400 */
[----:B------:R-:W-:Y:S05]  /*15a0*/  BRA `(.L_x_167) ;  /* 0x0000000000047947 */ /* 0x000fea0003800000 */
.L_x_159:
[----:B------:R-:W-:-:S07]  /*15b0*/  FADD.FTZ R2, R0, R3 ;  /* 0x0000000300027221 */ /* 0x000fce0000010000 */
.L_x_167:
[----:B------:R-:W-:Y:S05]  /*15c0*/  BSYNC.RECONVERGENT B1 ;  /* 0x0000000000017941 */ /* 0x000fea0003800200 */
.L_x_157:
[----:B------:R-:W-:Y:S01]  /*15d0*/  HFMA2 R23, -RZ, RZ, 0, 0 ;  /* 0x00000000ff177431 */ /* 0x000fe200000001ff */
[----:B------:R-:W-:-:S04]  /*15e0*/  MOV R22, R4 ;  /* 0x0000000400167202 */ /* 0x000fc80000000f00 */
[----:B0-----:R-:W-:Y:S05]  /*15f0*/  RET.REL.NODEC R22 `(adagrad_diagonal_f32) ;  /* 0xffffffe816807950 */ /* 0x001fea0003c3ffff */
.L_x_168:
        /* <DEDUP_REMOVED lines=16> */
.L_x_222:


//--------------------- .text.adagrad_update_f64  --------------------------
	.section	.text.adagrad_update_f64,"ax",@progbits
	.align	128
        .global         adagrad_update_f64
        .type           adagrad_update_f64,@function
        .size           adagrad_update_f64,(.L_x_224 - adagrad_update_f64)
        .other          adagrad_update_f64,@"STO_CUDA_ENTRY STV_DEFAULT"
adagrad_update_f64:
.text.adagrad_update_f64:
        /* <DEDUP_REMOVED lines=10> */
[----:B------:R-:W0:Y:S01]  /*00a0*/  LDCU.64 UR8, c[0x0][0x3a8] ;  /* 0x00007500ff0877ac */ /* 0x000e220008000a00 */
[----:B------:R-:W1:Y:S01]  /*00b0*/  LDC R33, c[0x0][0x39c] ;  /* 0x0000e700ff217b82 */ /* 0x000e620000000800 */
[----:B------:R-:W2:Y:S01]  /*00c0*/  LDCU.64 UR4, c[0x0][0x358] ;  /* 0x00006b00ff0477ac */ /* 0x000ea20008000a00 */
[----:B------:R-:W3:Y:S06]  /*00d0*/  LDCU UR15, c[0x0][0x3b0] ;  /* 0x00007600ff0f77ac */ /* 0x000eec0008000800 */
[----:B------:R-:W4:Y:S01]  /*00e0*/  LDC R0, c[0x0][0x39c] ;  /* 0x0000e700ff007b82 */ /* 0x000f220000000800 */
[----:B------:R-:W1:Y:S01]  /*00f0*/  LDCU UR14, c[0x0][0x3b0] ;  /* 0x00007600ff0e77ac */ /* 0x000e620008000800 */
[----:B------:R-:W1:Y:S06]  /*0100*/  LDCU.64 UR10, c[0x0][0x3a0] ;  /* 0x00007400ff0a77ac */ /* 0x000e6c0008000a00 */
[----:B------:R-:W1:Y:S01]  /*0110*/  LDC.64 R18, c[0x0][0x390] ;  /* 0x0000e400ff127b82 */ /* 0x000e620000000a00 */
[----:B0-----:R-:W-:Y:S01]  /*0120*/  DSETP.LT.AND P0, PT, RZ, UR8, PT ;  /* 0x00000008ff007e2a */ /* 0x001fe2000bf01000 */
[----:B------:R-:W0:Y:S01]  /*0130*/  LDCU.64 UR18, c[0x0][0x3a0] ;  /* 0x00007400ff1277ac */ /* 0x000e220008000a00 */
[----:B------:R-:W0:Y:S05]  /*0140*/  LDCU.64 UR12, c[0x0][0x398] ;  /* 0x00007300ff0c77ac */ /* 0x000e2a0008000a00 */
[----:B------:R-:W0:Y:S01]  /*0150*/  LDC.64 R28, c[0x0][0x390] ;  /* 0x0000e400ff1c7b82 */ /* 0x000e220000000a00 */
[----:B------:R-:W0:Y:S01]  /*0160*/  LDCU.64 UR20, c[0x0][0x398] ;  /* 0x00007300ff1477ac */ /* 0x000e220008000a00 */
[----:B------:R-:W0:Y:S06]  /*0170*/  LDCU.64 UR16, c[0x0][0x3a8] ;  /* 0x00007500ff1077ac */ /* 0x000e2c0008000a00 */
[----:B------:R-:W0:Y:S01]  /*0180*/  LDC.64 R22, c[0x0][0x380] ;  /* 0x0000e000ff167b82 */ /* 0x000e220000000a00 */
[----:B------:R-:W0:Y:S07]  /*0190*/  LDCU.64 UR6, c[0x0][0x398] ;  /* 0x00007300ff0677ac */ /* 0x000e2e0008000a00 */
[----:B------:R-:W0:Y:S08]  /*01a0*/  LDC.64 R20, c[0x0][0x388] ;  /* 0x0000e200ff147b82 */ /* 0x000e300000000a00 */
[----:B------:R-:W0:Y:S08]  /*01b0*/  LDC.64 R26, c[0x0][0x380] ;  /* 0x0000e000ff1a7b82 */ /* 0x000e300000000a00 */
[----:B------:R-:W0:Y:S01]  /*01c0*/  LDC.64 R24, c[0x0][0x388] ;  /* 0x0000e200ff187b82 */ /* 0x000e220000000a00 */
[----:B--234-:R-:W-:Y:S05]  /*01d0*/  @P0 BRA `(.L_x_169) ;  /* 0x0000000000e40947 */ /* 0x01cfea0003800000 */
.L_x_174:
[----:B0-----:R-:W-:-:S04]  /*01e0*/  IMAD.WIDE R24, R3, 0x8, R20 ;  /* 0x0000000803187825 */ /* 0x001fc800078e0214 */
[C---:B-1----:R-:W-:Y:S02]  /*01f0*/  IMAD.WIDE R12, R3.reuse, 0x8, R18 ;  /* 0x00000008030c7825 */ /* 0x042fe400078e0212 */
[----:B--2---:R-:W2:Y:S04]  /*0200*/  LDG.E.64.CONSTANT R24, desc[UR4][R24.64] ;  /* 0x0000000418187981 */ /* 0x004ea8000c1e9b00 */
[----:B------:R-:W2:Y:S01]  /*0210*/  LDG.E.64 R14, desc[UR4][R12.64] ;  /* 0x000000040c0e7981 */ /* 0x000ea2000c1e1b00 */
[----:B------:R-:W-:Y:S01]  /*0220*/  IMAD.MOV.U32 R6, RZ, RZ, 0x0 ;  /* 0x00000000ff067424 */ /* 0x000fe200078e00ff */
[----:B------:R-:W-:Y:S01]  /*0230*/  BSSY.RECONVERGENT B0, `(.L_x_170) ;  /* 0x0000019000007945 */ /* 0x000fe20003800200 */
[----:B------:R-:W-:Y:S02]  /*0240*/  IMAD.MOV.U32 R7, RZ, RZ, 0x3fd80000 ;  /* 0x3fd80000ff077424 */ /* 0x000fe400078e00ff */
[----:B------:R-:W-:-:S04]  /*0250*/  IMAD.WIDE R26, R3, 0x8, R22 ;  /* 0x00000008031a7825 */ /* 0x000fc800078e0216 */
[----:B------:R-:W-:-:S05]  /*0260*/  IMAD.IADD R3, R2, 0x1, R3 ;  /* 0x0000000102037824 */ /* 0x000fca00078e0203 */
[----:B------:R-:W-:Y:S01]  /*0270*/  ISETP.GE.AND P1, PT, R3, UR14, PT ;  /* 0x0000000e03007c0c */ /* 0x000fe2000bf26270 */
[----:B--2---:R-:W-:-:S06]  /*0280*/  DFMA R14, R24, R24, R14 ;  /* 0x00000018180e722b */ /* 0x004fcc000000000e */
[----:B------:R-:W0:Y:S01]  /*0290*/  MUFU.RSQ64H R11, R15 ;  /* 0x0000000f000b7308 */ /* 0x000e220000001c00 */
[----:B------:R1:W-:Y:S03]  /*02a0*/  STG.E.64 desc[UR4][R12.64], R14 ;  /* 0x0000000e0c007986 */ /* 0x0003e6000c101b04 */
[----:B------:R-:W-:-:S05]  /*02b0*/  VIADD R10, R15, 0xfcb00000 ;  /* 0xfcb000000f0a7836 */ /* 0x000fca0000000000 */
[----:B------:R-:W-:Y:S01]  /*02c0*/  ISETP.GE.U32.AND P0, PT, R10, 0x7ca00000, PT ;  /* 0x7ca000000a00780c */ /* 0x000fe20003f06070 */
[----:B0-----:R-:W-:-:S08]  /*02d0*/  DMUL R4, R10, R10 ;  /* 0x0000000a0a047228 */ /* 0x001fd00000000000 */
[----:B------:R-:W-:-:S08]  /*02e0*/  DFMA R4, R14, -R4, 1 ;  /* 0x3ff000000e04742b */ /* 0x000fd00000000804 */
[----:B------:R-:W-:Y:S02]  /*02f0*/  DFMA R6, R4, R6, 0.5 ;  /* 0x3fe000000406742b */ /* 0x000fe40000000006 */
[----:B------:R-:W-:-:S08]  /*0300*/  DMUL R4, R10, R4 ;  /* 0x000000040a047228 */ /* 0x000fd00000000000 */
[----:B------:R-:W-:-:S08]  /*0310*/  DFMA R28, R6, R4, R10 ;  /* 0x00000004061c722b */ /* 0x000fd0000000000a */
[----:B------:R-:W-:Y:S02]  /*0320*/  DMUL R8, R14, R28 ;  /* 0x0000001c0e087228 */ /* 0x000fe40000000000 */
[----:B------:R-:W-:Y:S02]  /*0330*/  VIADD R7, R29, 0xfff00000 ;  /* 0xfff000001d077836 */ /* 0x000fe40000000000 */
[----:B------:R-:W-:-:S04]  /*0340*/  IMAD.MOV.U32 R6, RZ, RZ, R28 ;  /* 0x000000ffff067224 */ /* 0x000fc800078e001c */
[----:B------:R-:W-:-:S08]  /*0350*/  DFMA R4, R8, -R8, R14 ;  /* 0x800000080804722b */ /* 0x000fd0000000000e */
[----:B------:R-:W-:Y:S01]  /*0360*/  DFMA R16, R4, R6, R8 ;  /* 0x000000060410722b */ /* 0x000fe20000000008 */
[----:B-1----:R-:W-:Y:S10]  /*0370*/  @!P0 BRA `(.L_x_171) ;  /* 0x0000000000108947 */ /* 0x002ff40003800000 */
[----:B------:R-:W-:Y:S01]  /*0380*/  IMAD.MOV.U32 R6, RZ, RZ, R28 ;  /* 0x000000ffff067224 */ /* 0x000fe200078e001c */
[----:B------:R-:W-:Y:S01]  /*0390*/  MOV R12, 0x3c0 ;  /* 0x000003c0000c7802 */ /* 0x000fe20000000f00 */
[----:B------:R-:W-:-:S07]  /*03a0*/  IMAD.MOV.U32 R11, RZ, RZ, R15 ;  /* 0x000000ffff0b7224 */ /* 0x000fce00078e000f */
[----:B------:R-:W-:Y:S05]  /*03b0*/  CALL.REL.NOINC `($__internal_9_$__cuda_sm20_dsqrt_rn_f64_mediumpath_v1) ;  /* 0x0000000800c87944 */ /* 0x000fea0003c00000 */
.L_x_171:
[----:B------:R-:W-:Y:S05]  /*03c0*/  BSYNC.RECONVERGENT B0 ;  /* 0x0000000000007941 */ /* 0x000fea0003800200 */
.L_x_170:
[----:B------:R-:W-:Y:S01]  /*03d0*/  DADD R14, R16, UR10 ;  /* 0x0000000a100e7e29 */ /* 0x000fe20008000000 */
[----:B------:R-:W-:Y:S01]  /*03e0*/  IMAD.MOV.U32 R4, RZ, RZ, 0x1 ;  /* 0x00000001ff047424 */ /* 0x000fe200078e00ff */
[----:B------:R-:W-:Y:S01]  /*03f0*/  FSETP.GEU.AND P2, PT, |R33|, 6.5827683646048100446e-37, PT ;  /* 0x036000002100780b */ /* 0x000fe20003f4e200 */
[----:B------:R-:W-:Y:S03]  /*0400*/  BSSY.RECONVERGENT B0, `(.L_x_172) ;  /* 0x0000011000007945 */ /* 0x000fe60003800200 */
[----:B------:R-:W0:Y:S02]  /*0410*/  MUFU.RCP64H R5, R15 ;  /* 0x0000000f00057308 */ /* 0x000e240000001800 */
[----:B0-----:R-:W-:-:S08]  /*0420*/  DFMA R6, -R14, R4, 1 ;  /* 0x3ff000000e06742b */ /* 0x001fd00000000104 */
[----:B------:R-:W-:-:S08]  /*0430*/  DFMA R6, R6, R6, R6 ;  /* 0x000000060606722b */ /* 0x000fd00000000006 */
[----:B------:R-:W-:-:S08]  /*0440*/  DFMA R6, R4, R6, R4 ;  /* 0x000000060406722b */ /* 0x000fd00000000004 */
[----:B------:R-:W-:-:S08]  /*0450*/  DFMA R4, -R14, R6, 1 ;  /* 0x3ff000000e04742b */ /* 0x000fd00000000106 */
[----:B------:R-:W-:-:S08]  /*0460*/  DFMA R4, R6, R4, R6 ;  /* 0x000000040604722b */ /* 0x000fd00000000006 */
[----:B------:R-:W-:-:S08]  /*0470*/  DMUL R6, R4, UR12 ;  /* 0x0000000c04067c28 */ /* 0x000fd00008000000 */
[----:B------:R-:W-:-:S08]  /*0480*/  DFMA R8, -R14, R6, UR12 ;  /* 0x0000000c0e087e2b */ /* 0x000fd00008000106 */
[----:B------:R-:W-:-:S10]  /*0490*/  DFMA R4, R4, R8, R6 ;  /* 0x000000080404722b */ /* 0x000fd40000000006 */
[----:B------:R-:W-:-:S05]  /*04a0*/  FFMA R0, RZ, R15, R5 ;  /* 0x0000000fff007223 */ /* 0x000fca0000000005 */
[----:B------:R-:W-:-:S13]  /*04b0*/  FSETP.GT.AND P0, PT, |R0|, 1.469367938527859385e-39, PT ;  /* 0x001000000000780b */ /* 0x000fda0003f04200 */
[----:B------:R-:W-:Y:S05]  /*04c0*/  @P0 BRA P2, `(.L_x_173) ;  /* 0x0000000000100947 */ /* 0x000fea0001000000 */
[----:B------:R-:W-:-:S07]  /*04d0*/  MOV R4, 0x4f0 ;  /* 0x000004f000047802 */ /* 0x000fce0000000f00 */
[----:B------:R-:W-:Y:S05]  /*04e0*/  CALL.REL.NOINC `($__internal_8_$__cuda_sm20_div_rn_f64_full) ;  /* 0x0000000400087944 */ /* 0x000fea0003c00000 */
[----:B------:R-:W-:Y:S01]  /*04f0*/  MOV R4, R34 ;  /* 0x0000002200047202 */ /* 0x000fe20000000f00 */
[----:B------:R-:W-:-:S07]  /*0500*/  IMAD.MOV.U32 R5, RZ, RZ, R35 ;  /* 0x000000ffff057224 */ /* 0x000fce00078e0023 */
.L_x_173:
[----:B------:R-:W-:Y:S05]  /*0510*/  BSYNC.RECONVERGENT B0 ;  /* 0x0000000000007941 */ /* 0x000fea0003800200 */
.L_x_172:
[----:B------:R-:W2:Y:S02]  /*0520*/  LDG.E.64 R6, desc[UR4][R26.64] ;  /* 0x000000041a067981 */ /* 0x000ea4000c1e1b00 */
[----:B--2---:R-:W-:-:S07]  /*0530*/  DFMA R6, -R24, R4, R6 ;  /* 0x000000041806722b */ /* 0x004fce0000000106 */
[----:B------:R2:W-:Y:S01]  /*0540*/  STG.E.64 desc[UR4][R26.64], R6 ;  /* 0x000000061a007986 */ /* 0x0005e2000c101b04 */
[----:B------:R-:W-:Y:S05]  /*0550*/  @!P1 BRA `(.L_x_174) ;  /* 0xfffffffc00209947 */ /* 0x000fea000383ffff */
[----:B------:R-:W-:Y:S05]  /*0560*/  EXIT ;  /* 0x000000000000794d */ /* 0x000fea0003800000 */
.L_x_169:
[----:B0-----:R-:W-:-:S04]  /*0570*/  IMAD.WIDE R6, R3, 0x8, R24 ;  /* 0x0000000803067825 */ /* 0x001fc800078e0218 */
[C---:B--2---:R-:W-:Y:S02]  /*0580*/  IMAD.WIDE R22, R3.reuse, 0x8, R26 ;  /* 0x0000000803167825 */ /* 0x044fe400078e021a */
[----:B------:R-:W1:Y:S04]  /*0590*/  LDG.E.64.CONSTANT R6, desc[UR4][R6.64] ;  /* 0x0000000406067981 */ /* 0x000e68000c1e9b00 */
[----:B------:R-:W1:Y:S01]  /*05a0*/  LDG.E.64 R20, desc[UR4][R22.64] ;  /* 0x0000000416147981 */ /* 0x000e62000c1e1b00 */
[----:B------:R-:W-:-:S05]  /*05b0*/  IMAD.WIDE R12, R3, 0x8, R28 ;  /* 0x00000008030c7825 */ /* 0x000fca00078e021c */
[----:B------:R-:W2:Y:S01]  /*05c0*/  LDG.E.64 R14, desc[UR4][R12.64] ;  /* 0x000000040c0e7981 */ /* 0x000ea2000c1e1b00 */
[----:B------:R-:W-:Y:S01]  /*05d0*/  IMAD.MOV.U32 R8, RZ, RZ, 0x0 ;  /* 0x00000000ff087424 */ /* 0x000fe200078e00ff */
[----:B------:R-:W-:Y:S01]  /*05e0*/  BSSY.RECONVERGENT B0, `(.L_x_175) ;  /* 0x0000019000007945 */ /* 0x000fe20003800200 */
[----:B------:R-:W-:Y:S02]  /*05f0*/  IMAD.MOV.U32 R9, RZ, RZ, 0x3fd80000 ;  /* 0x3fd80000ff097424 */ /* 0x000fe400078e00ff */
[----:B------:R-:W-:-:S05]  /*0600*/  IMAD.IADD R3, R2, 0x1, R3 ;  /* 0x0000000102037824 */ /* 0x000fca00078e0203 */
[----:B------:R-:W-:Y:S01]  /*0610*/  ISETP.GE.AND P1, PT, R3, UR15, PT ;  /* 0x0000000f03007c0c */ /* 0x000fe2000bf26270 */
[----:B-1----:R-:W-:-:S08]  /*0620*/  DFMA R18, R20, UR16, R6 ;  /* 0x0000001014127c2b */ /* 0x002fd00008000006 */
        /* <DEDUP_REMOVED lines=17> */
[----:B------:R-:W-:Y:S02]  /*0740*/  MOV R11, R15 ;  /* 0x0000000f000b7202 */ /* 0x000fe40000000f00 */
[----:B------:R-:W-:-:S07]  /*0750*/  MOV R12, 0x770 ;  /* 0x00000770000c7802 */ /* 0x000fce0000000f00 */
[----:B------:R-:W-:Y:S05]  /*0760*/  CALL.REL.NOINC `($__internal_9_$__cuda_sm20_dsqrt_rn_f64_mediumpath_v1) ;  /* 0x0000000400dc7944 */ /* 0x000fea0003c00000 */
.L_x_176:
[----:B------:R-:W-:Y:S05]  /*0770*/  BSYNC.RECONVERGENT B0 ;  /* 0x0000000000007941 */ /* 0x000fea0003800200 */
.L_x_175:
        /* <DEDUP_REMOVED lines=18> */
[----:B------:R-:W-:Y:S02]  /*08a0*/  IMAD.MOV.U32 R4, RZ, RZ, R34 ;  /* 0x000000ffff047224 */ /* 0x000fe400078e0022 */
[----:B------:R-:W-:-:S07]  /*08b0*/  IMAD.MOV.U32 R5, RZ, RZ, R35 ;  /* 0x000000ffff057224 */ /* 0x000fce00078e0023 */
.L_x_178:
[----:B------:R-:W-:Y:S05]  /*08c0*/  BSYNC.RECONVERGENT B0 ;  /* 0x0000000000007941 */ /* 0x000fea0003800200 */
.L_x_177:
[----:B------:R-:W-:-:S07]  /*08d0*/  DFMA R4, -R18, R4, R20 ;  /* 0x000000041204722b */ /* 0x000fce0000000114 */
[----:B------:R2:W-:Y:S01]  /*08e0*/  STG.E.64 desc[UR4][R22.64], R4 ;  /* 0x0000000416007986 */ /* 0x0005e2000c101b04 */
[----:B------:R-:W-:Y:S05]  /*08f0*/  @!P1 BRA `(.L_x_169) ;  /* 0xfffffffc001c9947 */ /* 0x000fea000383ffff */
[----:B------:R-:W-:Y:S05]  /*0900*/  EXIT ;  /* 0x000000000000794d */ /* 0x000fea0003800000 */
        .weak           $__internal_8_$__cuda_sm20_div_rn_f64_full
        .type           $__internal_8_$__cuda_sm20_div_rn_f64_full,@function
        .size           $__internal_8_$__cuda_sm20_div_rn_f64_full,($__internal_9_$__cuda_sm20_dsqrt_rn_f64_mediumpath_v1 - $__internal_8_$__cuda_sm20_div_rn_f64_full)
$__internal_8_$__cuda_sm20_div_rn_f64_full:
[C---:B------:R-:W-:Y:S01]  /*0910*/  FSETP.GEU.AND P0, PT, |R15|.reuse, 1.469367938527859385e-39, PT ;  /* 0x001000000f00780b */ /* 0x040fe20003f0e200 */
[----:B------:R-:W-:Y:S01]  /*0920*/  IMAD.MOV.U32 R6, RZ, RZ, 0x1 ;  /* 0x00000001ff067424 */ /* 0x000fe200078e00ff */
[C---:B------:R-:W-:Y:S01]  /*0930*/  LOP3.LUT R16, R15.reuse, 0x800fffff, RZ, 0xc0, !PT ;  /* 0x800fffff0f107812 */ /* 0x040fe200078ec0ff */
[----:B------:R-:W-:Y:S01]  /*0940*/  IMAD.U32 R13, RZ, RZ, UR7 ;  /* 0x00000007ff0d7e24 */ /* 0x000fe2000f8e00ff */
[----:B------:R-:W-:Y:S01]  /*0950*/  LOP3.LUT R30, R15, 0x7ff00000, RZ, 0xc0, !PT ;  /* 0x7ff000000f1e7812 */ /* 0x000fe200078ec0ff */
[----:B------:R-:W-:Y:S01]  /*0960*/  IMAD.U32 R12, RZ, RZ, UR6 ;  /* 0x00000006ff0c7e24 */ /* 0x000fe2000f8e00ff */
[----:B------:R-:W-:Y:S01]  /*0970*/  LOP3.LUT R17, R16, 0x3ff00000, RZ, 0xfc, !PT ;  /* 0x3ff0000010117812 */ /* 0x000fe200078efcff */
[----:B------:R-:W-:Y:S01]  /*0980*/  IMAD.MOV.U32 R16, RZ, RZ, R14 ;  /* 0x000000ffff107224 */ /* 0x000fe200078e000e */
[----:B------:R-:W-:Y:S01]  /*0990*/  LOP3.LUT R5, R13, 0x7ff00000, RZ, 0xc0, !PT ;  /* 0x7ff000000d057812 */ /* 0x000fe200078ec0ff */
[----:B------:R-:W-:-:S03]  /*09a0*/  IMAD.MOV.U32 R10, RZ, RZ, R12 ;  /* 0x000000ffff0a7224 */ /* 0x000fc600078e000c */
[----:B------:R-:W-:Y:S01]  /*09b0*/  ISETP.GE.U32.AND P2, PT, R5, R30, PT ;  /* 0x0000001e0500720c */ /* 0x000fe20003f46070 */
[----:B------:R-:W-:-:S06]  /*09c0*/  @!P0 DMUL R16, R14, 8.98846567431157953865e+307 ;  /* 0x7fe000000e108828 */ /* 0x000fcc0000000000 */
[----:B------:R-:W0:Y:S02]  /*09d0*/  MUFU.RCP64H R7, R17 ;  /* 0x0000001100077308 */ /* 0x000e240000001800 */
[----:B0-----:R-:W-:-:S08]  /*09e0*/  DFMA R34, R6, -R16, 1 ;  /* 0x3ff000000622742b */ /* 0x001fd00000000810 */
[----:B------:R-:W-:-:S08]  /*09f0*/  DFMA R34, R34, R34, R34 ;  /* 0x000000222222722b */ /* 0x000fd00000000022 */
[----:B------:R-:W-:Y:S01]  /*0a00*/  DFMA R34, R6, R34, R6 ;  /* 0x000000220622722b */ /* 0x000fe20000000006 */
[----:B------:R-:W-:Y:S01]  /*0a10*/  IMAD.MOV.U32 R6, RZ, RZ, 0x1ca00000 ;  /* 0x1ca00000ff067424 */ /* 0x000fe200078e00ff */
[----:B------:R-:W-:-:S04]  /*0a20*/  MOV R7, R5 ;  /* 0x0000000500077202 */ /* 0x000fc80000000f00 */
[----:B------:R-:W-:Y:S02]  /*0a30*/  SEL R11, R6, 0x63400000, !P2 ;  /* 0x63400000060b7807 */ /* 0x000fe40005000000 */
[----:B------:R-:W-:Y:S01]  /*0a40*/  DFMA R8, R34, -R16, 1 ;  /* 0x3ff000002208742b */ /* 0x000fe20000000810 */
[----:B------:R-:W-:Y:S02]  /*0a50*/  FSETP.GEU.AND P2, PT, |R13|, 1.469367938527859385e-39, PT ;  /* 0x001000000d00780b */ /* 0x000fe40003f4e200 */
[----:B------:R-:W-:-:S05]  /*0a60*/  LOP3.LUT R11, R11, 0x800fffff, R13, 0xf8, !PT ;  /* 0x800fffff0b0b7812 */ /* 0x000fca00078ef80d */
[----:B------:R-:W-:-:S06]  /*0a70*/  DFMA R8, R34, R8, R34 ;  /* 0x000000082208722b */ /* 0x000fcc0000000022 */
[----:B------:R-:W-:Y:S05]  /*0a80*/  @P2 BRA `(.L_x_179) ;  /* 0x0000000000202947 */ /* 0x000fea0003800000 */
[----:B------:R-:W-:Y:S01]  /*0a90*/  LOP3.LUT R32, R15, 0x7ff00000, RZ, 0xc0, !PT ;  /* 0x7ff000000f207812 */ /* 0x000fe200078ec0ff */
[----:B------:R-:W-:-:S03]  /*0aa0*/  IMAD.MOV.U32 R34, RZ, RZ, RZ ;  /* 0x000000ffff227224 */ /* 0x000fc600078e00ff */
[----:B------:R-:W-:-:S04]  /*0ab0*/  ISETP.GE.U32.AND P2, PT, R5, R32, PT ;  /* 0x000000200500720c */ /* 0x000fc80003f46070 */
[----:B------:R-:W-:-:S04]  /*0ac0*/  SEL R7, R6, 0x63400000, !P2 ;  /* 0x6340000006077807 */ /* 0x000fc80005000000 */
[----:B------:R-:W-:-:S04]  /*0ad0*/  LOP3.LUT R7, R7, 0x80000000, R13, 0xf8, !PT ;  /* 0x8000000007077812 */ /* 0x000fc800078ef80d */
[----:B------:R-:W-:-:S06]  /*0ae0*/  LOP3.LUT R35, R7, 0x100000, RZ, 0xfc, !PT ;  /* 0x0010000007237812 */ /* 0x000fcc00078efcff */
[----:B------:R-:W-:-:S10]  /*0af0*/  DFMA R10, R10, 2, -R34 ;  /* 0x400000000a0a782b */ /* 0x000fd40000000822 */
[----:B------:R-:W-:-:S07]  /*0b00*/  LOP3.LUT R7, R11, 0x7ff00000, RZ, 0xc0, !PT ;  /* 0x7ff000000b077812 */ /* 0x000fce00078ec0ff */
.L_x_179:
[----:B------:R-:W-:Y:S01]  /*0b10*/  @!P0 LOP3.LUT R30, R17, 0x7ff00000, RZ, 0xc0, !PT ;  /* 0x7ff00000111e8812 */ /* 0x000fe200078ec0ff */
[----:B------:R-:W-:Y:S01]  /*0b20*/  VIADD R31, R7, 0xffffffff ;  /* 0xffffffff071f7836 */ /* 0x000fe20000000000 */
[----:B------:R-:W-:Y:S01]  /*0b30*/  DMUL R36, R8, R10 ;  /* 0x0000000a08247228 */ /* 0x000fe20000000000 */
[----:B------:R-:W-:Y:S02]  /*0b40*/  BSSY.RECONVERGENT B1, `(.L_x_180) ;  /* 0x0000037000017945 */ /* 0x000fe40003800200 */
[----:B------:R-:W-:Y:S01]  /*0b50*/  VIADD R32, R30, 0xffffffff ;  /* 0xffffffff1e207836 */ /* 0x000fe20000000000 */
[----:B------:R-:W-:-:S04]  /*0b60*/  ISETP.GT.U32.AND P0, PT, R31, 0x7feffffe, PT ;  /* 0x7feffffe1f00780c */ /* 0x000fc80003f04070 */
[----:B------:R-:W-:Y:S01]  /*0b70*/  ISETP.GT.U32.OR P0, PT, R32, 0x7feffffe, P0 ;  /* 0x7feffffe2000780c */ /* 0x000fe20000704470 */
[----:B------:R-:W-:-:S08]  /*0b80*/  DFMA R34, R36, -R16, R10 ;  /* 0x800000102422722b */ /* 0x000fd0000000000a */
[----:B------:R-:W-:-:S04]  /*0b90*/  DFMA R8, R8, R34, R36 ;  /* 0x000000220808722b */ /* 0x000fc80000000024 */
[----:B------:R-:W-:Y:S07]  /*0ba0*/  @P0 BRA `(.L_x_181) ;  /* 0x00000000006c0947 */ /* 0x000fee0003800000 */
[----:B------:R-:W-:-:S04]  /*0bb0*/  LOP3.LUT R12, R15, 0x7ff00000, RZ, 0xc0, !PT ;  /* 0x7ff000000f0c7812 */ /* 0x000fc800078ec0ff */
[CC--:B------:R-:W-:Y:S02]  /*0bc0*/  VIADDMNMX R7, R5.reuse, -R12.reuse, 0xb9600000, !PT ;  /* 0xb960000005077446 */ /* 0x0c0fe4000780090c */
[----:B------:R-:W-:Y:S02]  /*0bd0*/  ISETP.GE.U32.AND P0, PT, R5, R12, PT ;  /* 0x0000000c0500720c */ /* 0x000fe40003f06070 */
[----:B------:R-:W-:Y:S02]  /*0be0*/  VIMNMX R5, PT, PT, R7, 0x46a00000, PT ;  /* 0x46a0000007057848 */ /* 0x000fe40003fe0100 */
[----:B------:R-:W-:-:S05]  /*0bf0*/  SEL R6, R6, 0x63400000, !P0 ;  /* 0x6340000006067807 */ /* 0x000fca0004000000 */
[----:B------:R-:W-:Y:S02]  /*0c00*/  IMAD.IADD R5, R5, 0x1, -R6 ;  /* 0x0000000105057824 */ /* 0x000fe400078e0a06 */
[----:B------:R-:W-:Y:S02]  /*0c10*/  IMAD.MOV.U32 R6, RZ, RZ, RZ ;  /* 0x000000ffff067224 */ /* 0x000fe400078e00ff */
[----:B------:R-:W-:-:S06]  /*0c20*/  VIADD R7, R5, 0x7fe00000 ;  /* 0x7fe0000005077836 */ /* 0x000fcc0000000000 */
[----:B------:R-:W-:-:S10]  /*0c30*/  DMUL R34, R8, R6 ;  /* 0x0000000608227228 */ /* 0x000fd40000000000 */
[----:B------:R-:W-:-:S13]  /*0c40*/  FSETP.GTU.AND P0, PT, |R35|, 1.469367938527859385e-39, PT ;  /* 0x001000002300780b */ /* 0x000fda0003f0c200 */
[----:B------:R-:W-:Y:S05]  /*0c50*/  @P0 BRA `(.L_x_182) ;  /* 0x0000000000940947 */ /* 0x000fea0003800000 */
[----:B------:R-:W-:-:S06]  /*0c60*/  DFMA R10, R8, -R16, R10 ;  /* 0x80000010080a722b */ /* 0x000fcc000000000a */
[----:B------:R-:W-:-:S04]  /*0c70*/  MOV R10, RZ ;  /* 0x000000ff000a7202 */ /* 0x000fc80000000f00 */
[C---:B------:R-:W-:Y:S02]  /*0c80*/  FSETP.NEU.AND P0, PT, R11.reuse, RZ, PT ;  /* 0x000000ff0b00720b */ /* 0x040fe40003f0d000 */
[----:B------:R-:W-:-:S04]  /*0c90*/  LOP3.LUT R15, R11, 0x80000000, R15, 0x48, !PT ;  /* 0x800000000b0f7812 */ /* 0x000fc800078e480f */
[----:B------:R-:W-:-:S07]  /*0ca0*/  LOP3.LUT R11, R15, R7, RZ, 0xfc, !PT ;  /* 0x000000070f0b7212 */ /* 0x000fce00078efcff */
[----:B------:R-:W-:Y:S05]  /*0cb0*/  @!P0 BRA `(.L_x_182) ;  /* 0x00000000007c8947 */ /* 0x000fea0003800000 */
[----:B------:R-:W-:Y:S01]  /*0cc0*/  IMAD.MOV R7, RZ, RZ, -R5 ;  /* 0x000000ffff077224 */ /* 0x000fe200078e0a05 */
[----:B------:R-:W-:Y:S01]  /*0cd0*/  IADD3 R5, PT, PT, -R5, -0x43300000, RZ ;  /* 0xbcd0000005057810 */ /* 0x000fe20007ffe1ff */
[----:B------:R-:W-:-:S06]  /*0ce0*/  IMAD.MOV.U32 R6, RZ, RZ, RZ ;  /* 0x000000ffff067224 */ /* 0x000fcc00078e00ff */
[----:B------:R-:W-:Y:S02]  /*0cf0*/  DFMA R6, R34, -R6, R8 ;  /* 0x800000062206722b */ /* 0x000fe40000000008 */
[----:B------:R-:W-:-:S08]  /*0d00*/  DMUL.RP R8, R8, R10 ;  /* 0x0000000a08087228 */ /* 0x000fd00000008000 */
[----:B------:R-:W-:Y:S02]  /*0d10*/  FSETP.NEU.AND P0, PT, |R7|, R5, PT ;  /* 0x000000050700720b */ /* 0x000fe40003f0d200 */
[----:B------:R-:W-:Y:S02]  /*0d20*/  LOP3.LUT R15, R9, R15, RZ, 0x3c, !PT ;  /* 0x0000000f090f7212 */ /* 0x000fe400078e3cff */
[----:B------:R-:W-:Y:S02]  /*0d30*/  FSEL R34, R8, R34, !P0 ;  /* 0x0000002208227208 */ /* 0x000fe40004000000 */
[----:B------:R-:W-:Y:S01]  /*0d40*/  FSEL R35, R15, R35, !P0 ;  /* 0x000000230f237208 */ /* 0x000fe20004000000 */
[----:B------:R-:W-:Y:S06]  /*0d50*/  BRA `(.L_x_182) ;  /* 0x0000000000547947 */ /* 0x000fec0003800000 */
.L_x_181:
[----:B------:R-:W-:-:S14]  /*0d60*/  DSETP.NAN.AND P0, PT, R12, R12, PT ;  /* 0x0000000c0c00722a */ /* 0x000fdc0003f08000 */
[----:B------:R-:W-:Y:S05]  /*0d70*/  @P0 BRA `(.L_x_183) ;  /* 0x0000000000440947 */ /* 0x000fea0003800000 */
[----:B------:R-:W-:-:S14]  /*0d80*/  DSETP.NAN.AND P0, PT, R14, R14, PT ;  /* 0x0000000e0e00722a */ /* 0x000fdc0003f08000 */
[----:B------:R-:W-:Y:S05]  /*0d90*/  @P0 BRA `(.L_x_184) ;  /* 0x0000000000300947 */ /* 0x000fea0003800000 */
[----:B------:R-:W-:Y:S01]  /*0da0*/  ISETP.NE.AND P0, PT, R7, R30, PT ;  /* 0x0000001e0700720c */ /* 0x000fe20003f05270 */
[----:B------:R-:W-:Y:S02]  /*0db0*/  IMAD.MOV.U32 R34, RZ, RZ, 0x0 ;  /* 0x00000000ff227424 */ /* 0x000fe400078e00ff */
[----:B------:R-:W-:-:S10]  /*0dc0*/  IMAD.MOV.U32 R35, RZ, RZ, -0x80000 ;  /* 0xfff80000ff237424 */ /* 0x000fd400078e00ff */
[----:B------:R-:W-:Y:S05]  /*0dd0*/  @!P0 BRA `(.L_x_182) ;  /* 0x0000000000348947 */ /* 0x000fea0003800000 */
[----:B------:R-:W-:Y:S02]  /*0de0*/  ISETP.NE.AND P0, PT, R7, 0x7ff00000, PT ;  /* 0x7ff000000700780c */ /* 0x000fe40003f05270 */
[----:B------:R-:W-:Y:S02]  /*0df0*/  LOP3.LUT R35, R13, 0x80000000, R15, 0x48, !PT ;  /* 0x800000000d237812 */ /* 0x000fe400078e480f */
[----:B------:R-:W-:-:S13]  /*0e00*/  ISETP.EQ.OR P0, PT, R30, RZ, !P0 ;  /* 0x000000ff1e00720c */ /* 0x000fda0004702670 */
[----:B------:R-:W-:Y:S01]  /*0e10*/  @P0 LOP3.LUT R5, R35, 0x7ff00000, RZ, 0xfc, !PT ;  /* 0x7ff0000023050812 */ /* 0x000fe200078efcff */
[----:B------:R-:W-:Y:S02]  /*0e20*/  @!P0 IMAD.MOV.U32 R34, RZ, RZ, RZ ;  /* 0x000000ffff228224 */ /* 0x000fe400078e00ff */
[----:B------:R-:W-:Y:S02]  /*0e30*/  @P0 IMAD.MOV.U32 R34, RZ, RZ, RZ ;  /* 0x000000ffff220224 */ /* 0x000fe400078e00ff */
[----:B------:R-:W-:Y:S01]  /*0e40*/  @P0 IMAD.MOV.U32 R35, RZ, RZ, R5 ;  /* 0x000000ffff230224 */ /* 0x000fe200078e0005 */
[----:B------:R-:W-:Y:S06]  /*0e50*/  BRA `(.L_x_182) ;  /* 0x0000000000147947 */ /* 0x000fec0003800000 */
.L_x_184:
[----:B------:R-:W-:Y:S02]  /*0e60*/  LOP3.LUT R35, R15, 0x80000, RZ, 0xfc, !PT ;  /* 0x000800000f237812 */ /* 0x000fe400078efcff */
[----:B------:R-:W-:Y:S01]  /*0e70*/  MOV R34, R14 ;  /* 0x0000000e00227202 */ /* 0x000fe20000000f00 */
[----:B------:R-:W-:Y:S06]  /*0e80*/  BRA `(.L_x_182) ;  /* 0x0000000000087947 */ /* 0x000fec0003800000 */
.L_x_183:
[----:B------:R-:W-:Y:S01]  /*0e90*/  LOP3.LUT R35, R13, 0x80000, RZ, 0xfc, !PT ;  /* 0x000800000d237812 */ /* 0x000fe200078efcff */
[----:B------:R-:W-:-:S07]  /*0ea0*/  IMAD.MOV.U32 R34, RZ, RZ, R12 ;  /* 0x000000ffff227224 */ /* 0x000fce00078e000c */
.L_x_182:
[----:B------:R-:W-:Y:S05]  /*0eb0*/  BSYNC.RECONVERGENT B1 ;  /* 0x0000000000017941 */ /* 0x000fea0003800200 */
.L_x_180:
[----:B------:R-:W-:-:S04]  /*0ec0*/  IMAD.MOV.U32 R5, RZ, RZ, 0x0 ;  /* 0x00000000ff057424 */ /* 0x000fc800078e00ff */
[----:B------:R-:W-:Y:S05]  /*0ed0*/  RET.REL.NODEC R4 `(adagrad_update_f64) ;  /* 0xfffffff004487950 */ /* 0x000fea0003c3ffff */
        .weak           $__internal_9_$__cuda_sm20_dsqrt_rn_f64_mediumpath_v1
        .type           $__internal_9_$__cuda_sm20_dsqrt_rn_f64_mediumpath_v1,@function
        .size           $__internal_9_$__cuda_sm20_dsqrt_rn_f64_mediumpath_v1,(.L_x_224 - $__internal_9_$__cuda_sm20_dsqrt_rn_f64_mediumpath_v1)
$__internal_9_$__cuda_sm20_dsqrt_rn_f64_mediumpath_v1:
[----:B------:R-:W-:Y:S01]  /*0ee0*/  ISETP.GE.U32.AND P0, PT, R10, -0x3400000, PT ;  /* 0xfcc000000a00780c */ /* 0x000fe20003f06070 */
[----:B------:R-:W-:Y:S01]  /*0ef0*/  BSSY.RECONVERGENT B1, `(.L_x_185) ;  /* 0x0000024000017945 */ /* 0x000fe20003800200 */
[----:B------:R-:W-:-:S11]  /*0f00*/  IMAD.MOV.U32 R10, RZ, RZ, R14 ;  /* 0x000000ffff0a7224 */ /* 0x000fd600078e000e */
[----:B------:R-:W-:Y:S05]  /*0f10*/  @!P0 BRA `(.L_x_186) ;  /* 0x0000000000208947 */ /* 0x000fea0003800000 */
[----:B------:R-:W-:-:S10]  /*0f20*/  DFMA.RM R6, R4, R6, R8 ;  /* 0x000000060406722b */ /* 0x000fd40000004008 */
[----:B------:R-:W-:-:S05]  /*0f30*/  IADD3 R4, P0, PT, R6, 0x1, RZ ;  /* 0x0000000106047810 */ /* 0x000fca0007f1e0ff */
[----:B------:R-:W-:-:S06]  /*0f40*/  IMAD.X R5, RZ, RZ, R7, P0 ;  /* 0x000000ffff057224 */ /* 0x000fcc00000e0607 */
[----:B------:R-:W-:-:S08]  /*0f50*/  DFMA.RP R10, -R6, R4, R10 ;  /* 0x00000004060a722b */ /* 0x000fd0000000810a */
[----:B------:R-:W-:-:S06]  /*0f60*/  DSETP.GT.AND P0, PT, R10, RZ, PT ;  /* 0x000000ff0a00722a */ /* 0x000fcc0003f04000 */
[----:B------:R-:W-:Y:S02]  /*0f70*/  FSEL R4, R4, R6, P0 ;  /* 0x0000000604047208 */ /* 0x000fe40000000000 */
[----:B------:R-:W-:Y:S01]  /*0f80*/  FSEL R5, R5, R7, P0 ;  /* 0x0000000705057208 */ /* 0x000fe20000000000 */
[----:B------:R-:W-:Y:S06]  /*0f90*/  BRA `(.L_x_187) ;  /* 0x0000000000647947 */ /* 0x000fec0003800000 */
.L_x_186:
[----:B------:R-:W-:-:S14]  /*0fa0*/  DSETP.NE.AND P0, PT, R10, RZ, PT ;  /* 0x000000ff0a00722a */ /* 0x000fdc0003f05000 */
[----:B------:R-:W-:Y:S05]  /*0fb0*/  @!P0 BRA `(.L_x_188) ;  /* 0x0000000000588947 */ /* 0x000fea0003800000 */
[----:B------:R-:W-:-:S13]  /*0fc0*/  ISETP.GE.AND P0, PT, R11, RZ, PT ;  /* 0x000000ff0b00720c */ /* 0x000fda0003f06270 */
[----:B------:R-:W-:Y:S02]  /*0fd0*/  @!P0 IMAD.MOV.U32 R4, RZ, RZ, 0x0 ;  /* 0x00000000ff048424 */ /* 0x000fe400078e00ff */
[----:B------:R-:W-:Y:S01]  /*0fe0*/  @!P0 IMAD.MOV.U32 R5, RZ, RZ, -0x80000 ;  /* 0xfff80000ff058424 */ /* 0x000fe200078e00ff */
[----:B------:R-:W-:Y:S06]  /*0ff0*/  @!P0 BRA `(.L_x_187) ;  /* 0x00000000004c8947 */ /* 0x000fec0003800000 */
[----:B------:R-:W-:-:S13]  /*1000*/  ISETP.GT.AND P0, PT, R11, 0x7fefffff, PT ;  /* 0x7fefffff0b00780c */ /* 0x000fda0003f04270 */
[----:B------:R-:W-:Y:S05]  /*1010*/  @P0 BRA `(.L_x_188) ;  /* 0x0000000000400947 */ /* 0x000fea0003800000 */
[----:B------:R-:W-:Y:S01]  /*1020*/  DMUL R10, R10, 8.11296384146066816958e+31 ;  /* 0x469000000a0a7828 */ /* 0x000fe20000000000 */
[----:B------:R-:W-:Y:S01]  /*1030*/  IMAD.MOV.U32 R8, RZ, RZ, RZ ;  /* 0x000000ffff087224 */ /* 0x000fe200078e00ff */
[----:B------:R-:W-:Y:S01]  /*1040*/  MOV R6, 0x0 ;  /* 0x0000000000067802 */ /* 0x000fe20000000f00 */
[----:B------:R-:W-:-:S03]  /*1050*/  IMAD.MOV.U32 R7, RZ, RZ, 0x3fd80000 ;  /* 0x3fd80000ff077424 */ /* 0x000fc600078e00ff */
[----:B------:R-:W0:Y:S02]  /*1060*/  MUFU.RSQ64H R9, R11 ;  /* 0x0000000b00097308 */ /* 0x000e240000001c00 */
[----:B0-----:R-:W-:-:S08]  /*1070*/  DMUL R4, R8, R8 ;  /* 0x0000000808047228 */ /* 0x001fd00000000000 */
[----:B------:R-:W-:-:S08]  /*1080*/  DFMA R4, R10, -R4, 1 ;  /* 0x3ff000000a04742b */ /* 0x000fd00000000804 */
[----:B------:R-:W-:Y:S02]  /*1090*/  DFMA R6, R4, R6, 0.5 ;  /* 0x3fe000000406742b */ /* 0x000fe40000000006 */
[----:B------:R-:W-:-:S08]  /*10a0*/  DMUL R4, R8, R4 ;  /* 0x0000000408047228 */ /* 0x000fd00000000000 */
[----:B------:R-:W-:-:S08]  /*10b0*/  DFMA R6, R6, R4, R8 ;  /* 0x000000040606722b */ /* 0x000fd00000000008 */
[----:B------:R-:W-:Y:S02]  /*10c0*/  DMUL R4, R10, R6 ;  /* 0x000000060a047228 */ /* 0x000fe40000000000 */
[----:B------:R-:W-:-:S06]  /*10d0*/  VIADD R7, R7, 0xfff00000 ;  /* 0xfff0000007077836 */ /* 0x000fcc0000000000 */
[----:B------:R-:W-:-:S08]  /*10e0*/  DFMA R8, R4, -R4, R10 ;  /* 0x800000040408722b */ /* 0x000fd0000000000a */
[----:B------:R-:W-:-:S10]  /*10f0*/  DFMA R4, R6, R8, R4 ;  /* 0x000000080604722b */ /* 0x000fd40000000004 */
[----:B------:R-:W-:Y:S01]  /*1100*/  VIADD R5, R5, 0xfcb00000 ;  /* 0xfcb0000005057836 */ /* 0x000fe20000000000 */
[----:B------:R-:W-:Y:S06]  /*1110*/  BRA `(.L_x_187) ;  /* 0x0000000000047947 */ /* 0x000fec0003800000 */
.L_x_188:
[----:B------:R-:W-:-:S11]  /*1120*/  DADD R4, R10, R10 ;  /* 0x000000000a047229 */ /* 0x000fd6000000000a */
.L_x_187:
[----:B------:R-:W-:Y:S05]  /*1130*/  BSYNC.RECONVERGENT B1 ;  /* 0x0000000000017941 */ /* 0x000fea0003800200 */
.L_x_185:
[----:B------:R-:W-:Y:S02]  /*1140*/  IMAD.MOV.U32 R13, RZ, RZ, 0x0 ;  /* 0x00000000ff0d7424 */ /* 0x000fe400078e00ff */
[----:B------:R-:W-:Y:S02]  /*1150*/  IMAD.MOV.U32 R16, RZ, RZ, R4 ;  /* 0x000000ffff107224 */ /* 0x000fe400078e0004 */
[----:B------:R-:W-:Y:S01]  /*1160*/  IMAD.MOV.U32 R17, RZ, RZ, R5 ;  /* 0x000000ffff117224 */ /* 0x000fe200078e0005 */
[----:B------:R-:W-:Y:S06]  /*1170*/  RET.REL.NODEC R12 `(adagrad_update_f64) ;  /* 0xffffffec0ca07950 */ /* 0x000fec0003c3ffff */
.L_x_189:
        /* <DEDUP_REMOVED lines=16> */
.L_x_224:


//--------------------- .text.adagrad_update_f32  --------------------------
	.section	.text.adagrad_update_f32,"ax",@progbits
	.align	128
        .global         adagrad_update_f32
        .type           adagrad_update_f32,@function
        .size           adagrad_update_f32,(.L_x_226 - adagrad_update_f32)
        .other          adagrad_update_f32,@"STO_CUDA_ENTRY STV_DEFAULT"
adagrad_update_f32:
.text.adagrad_update_f32:
        /* <DEDUP_REMOVED lines=15> */
[----:B------:R-:W1:Y:S01]  /*00f0*/  LDCU.64 UR8, c[0x0][0x398] ;  /* 0x00007300ff0877ac */ /* 0x000e620008000a00 */
[----:B------:R-:W1:Y:S06]  /*0100*/  LDCU.64 UR12, c[0x0][0x398] ;  /* 0x00007300ff0c77ac */ /* 0x000e6c0008000a00 */
[----:B------:R-:W1:Y:S01]  /*0110*/  LDC.64 R12, c[0x0][0x390] ;  /* 0x0000e400ff0c7b82 */ /* 0x000e620000000a00 */
[----:B0-----:R-:W-:Y:S01]  /*0120*/  FSETP.LT.AND P0, PT, RZ, UR6, PT ;  /* 0x00000006ff007c0b */ /* 0x001fe2000bf01000 */
[----:B------:R-:W0:Y:S06]  /*0130*/  LDCU.64 UR10, c[0x0][0x3a0] ;  /* 0x00007400ff0a77ac */ /* 0x000e2c0008000a00 */
[----:B------:R-:W0:Y:S08]  /*0140*/  LDC.64 R14, c[0x0][0x380] ;  /* 0x0000e000ff0e7b82 */ /* 0x000e300000000a00 */
[----:B------:R-:W0:Y:S08]  /*0150*/  LDC.64 R16, c[0x0][0x388] ;  /* 0x0000e200ff107b82 */ /* 0x000e300000000a00 */
[----:B------:R-:W0:Y:S08]  /*0160*/  LDC.64 R18, c[0x0][0x380] ;  /* 0x0000e000ff127b82 */ /* 0x000e300000000a00 */
[----:B------:R-:W0:Y:S01]  /*0170*/  LDC.64 R20, c[0x0][0x388] ;  /* 0x0000e200ff147b82 */ /* 0x000e220000000a00 */
[----:B--23--:R-:W-:Y:S05]  /*0180*/  @P0 BRA `(.L_x_190) ;  /* 0x0000000000ac0947 */ /* 0x00cfea0003800000 */
.L_x_196:
[----:B01----:R-:W-:-:S04]  /*0190*/  IMAD.WIDE R12, R3, 0x4, R16 ;  /* 0x00000004030c7825 */ /* 0x003fc800078e0210 */
[C---:B----4-:R-:W-:Y:S02]  /*01a0*/  IMAD.WIDE R6, R3.reuse, 0x4, R10 ;  /* 0x0000000403067825 */ /* 0x050fe400078e020a */
[----:B--2---:R-:W2:Y:S04]  /*01b0*/  LDG.E.CONSTANT R12, desc[UR4][R12.64] ;  /* 0x000000040c0c7981 */ /* 0x004ea8000c1e9900 */
[----:B------:R-:W2:Y:S01]  /*01c0*/  LDG.E R5, desc[UR4][R6.64] ;  /* 0x0000000406057981 */ /* 0x000ea2000c1e1900 */
[----:B------:R-:W-:Y:S01]  /*01d0*/  IMAD.WIDE R18, R3, 0x4, R14 ;  /* 0x0000000403127825 */ /* 0x000fe200078e020e */
[----:B------:R-:W-:Y:S03]  /*01e0*/  BSSY.RECONVERGENT B0, `(.L_x_191) ;  /* 0x0000011000007945 */ /* 0x000fe60003800200 */
[----:B------:R-:W-:-:S05]  /*01f0*/  IMAD.IADD R3, R4, 0x1, R3 ;  /* 0x0000000104037824 */ /* 0x000fca00078e0203 */
[----:B------:R-:W-:Y:S01]  /*0200*/  ISETP.GE.AND P2, PT, R3, UR7, PT ;  /* 0x0000000703007c0c */ /* 0x000fe2000bf46270 */
[----:B--2---:R-:W-:-:S04]  /*0210*/  FFMA R5, R12, R12, R5 ;  /* 0x0000000c0c057223 */ /* 0x004fc80000000005 */
[----:B------:R-:W-:Y:S01]  /*0220*/  VIADD R2, R5, 0xf3000000 ;  /* 0xf300000005027836 */ /* 0x000fe20000000000 */
[----:B------:R0:W-:Y:S01]  /*0230*/  STG.E desc[UR4][R6.64], R5 ;  /* 0x0000000506007986 */ /* 0x0001e2000c101904 */
[----:B------:R0:W1:Y:S03]  /*0240*/  MUFU.RSQ R8, R5 ;  /* 0x0000000500087308 */ /* 0x0000660000001400 */
[----:B------:R-:W-:-:S13]  /*0250*/  ISETP.GT.U32.AND P0, PT, R2, 0x727fffff, PT ;  /* 0x727fffff0200780c */ /* 0x000fda0003f04070 */
[----:B0-----:R-:W-:Y:S05]  /*0260*/  @!P0 BRA `(.L_x_192) ;  /* 0x0000000000108947 */ /* 0x001fea0003800000 */
[----:B------:R-:W-:Y:S02]  /*0270*/  MOV R2, R5 ;  /* 0x0000000500027202 */ /* 0x000fe40000000f00 */
[----:B------:R-:W-:-:S07]  /*0280*/  MOV R6, 0x2a0 ;  /* 0x000002a000067802 */ /* 0x000fce0000000f00 */
[----:B-1----:R-:W-:Y:S05]  /*0290*/  CALL.REL.NOINC `($__internal_10_$__cuda_sm20_sqrt_rn_f32_slowpath) ;  /* 0x0000000400147944 */ /* 0x002fea0003c00000 */
[----:B------:R-:W-:Y:S05]  /*02a0*/  BRA `(.L_x_193) ;  /* 0x0000000000107947 */ /* 0x000fea0003800000 */
.L_x_192:
[----:B-1----:R-:W-:Y:S01]  /*02b0*/  FMUL.FTZ R2, R5, R8 ;  /* 0x0000000805027220 */ /* 0x002fe20000410000 */
[----:B------:R-:W-:-:S03]  /*02c0*/  FMUL.FTZ R6, R8, 0.5 ;  /* 0x3f00000008067820 */ /* 0x000fc60000410000 */
[----:B------:R-:W-:-:S04]  /*02d0*/  FFMA R5, -R2, R2, R5 ;  /* 0x0000000202057223 */ /* 0x000fc80000000105 */
[----:B------:R-:W-:-:S07]  /*02e0*/  FFMA R2, R5, R6, R2 ;  /* 0x0000000605027223 */ /* 0x000fce0000000002 */
.L_x_193:
[----:B------:R-:W-:Y:S05]  /*02f0*/  BSYNC.RECONVERGENT B0 ;  /* 0x0000000000007941 */ /* 0x000fea0003800200 */
.L_x_191:
[----:B------:R-:W-:Y:S01]  /*0300*/  FADD R9, R2, UR9 ;  /* 0x0000000902097e21 */ /* 0x000fe20008000000 */
[----:B------:R-:W-:Y:S01]  /*0310*/  IMAD.U32 R8, RZ, RZ, UR8 ;  /* 0x00000008ff087e24 */ /* 0x000fe2000f8e00ff */
        /* <DEDUP_REMOVED lines=9> */
[----:B------:R-:W-:-:S07]  /*03b0*/  MOV R6, 0x3d0 ;  /* 0x000003d000067802 */ /* 0x000fce0000000f00 */
[----:B------:R-:W-:Y:S05]  /*03c0*/  CALL.REL.NOINC `($__internal_11_$__cuda_sm3x_div_rn_noftz_f32_slowpath) ;  /* 0x0000000400207944 */ /* 0x000fea0003c00000 */
[----:B------:R-:W-:-:S07]  /*03d0*/  IMAD.MOV.U32 R5, RZ, RZ, R2 ;  /* 0x000000ffff057224 */ /* 0x000fce00078e0002 */
.L_x_195:
[----:B------:R-:W-:Y:S05]  /*03e0*/  BSYNC.RECONVERGENT B0 ;  /* 0x0000000000007941 */ /* 0x000fea0003800200 */
.L_x_194:
[----:B------:R-:W2:Y:S02]  /*03f0*/  LDG.E R7, desc[UR4][R18.64] ;  /* 0x0000000412077981 */ /* 0x000ea4000c1e1900 */
[----:B--2---:R-:W-:-:S05]  /*0400*/  FFMA R5, -R12, R5, R7 ;  /* 0x000000050c057223 */ /* 0x004fca0000000107 */
[----:B------:R2:W-:Y:S01]  /*0410*/  STG.E desc[UR4][R18.64], R5 ;  /* 0x0000000512007986 */ /* 0x0005e2000c101904 */
[----:B------:R-:W-:Y:S05]  /*0420*/  @!P2 BRA `(.L_x_196) ;  /* 0xfffffffc0058a947 */ /* 0x000fea000383ffff */
[----:B------:R-:W-:Y:S05]  /*0430*/  EXIT ;  /* 0x000000000000794d */ /* 0x000fea0003800000 */
.L_x_190:
[----:B0-----:R-:W-:-:S04]  /*0440*/  IMAD.WIDE R8, R3, 0x4, R20 ;  /* 0x0000000403087825 */ /* 0x001fc800078e0214 */
[C---:B--2-4-:R-:W-:Y:S02]  /*0450*/  IMAD.WIDE R10, R3.reuse, 0x4, R18 ;  /* 0x00000004030a7825 */ /* 0x054fe400078e0212 */
[----:B------:R-:W2:Y:S02]  /*0460*/  LDG.E.CONSTANT R8, desc[UR4][R8.64] ;  /* 0x0000000408087981 */ /* 0x000ea4000c1e9900 */
[----:B-1----:R-:W-:Y:S02]  /*0470*/  IMAD.WIDE R6, R3, 0x4, R12 ;  /* 0x0000000403067825 */ /* 0x002fe400078e020c */
[----:B------:R-:W2:Y:S04]  /*0480*/  LDG.E R15, desc[UR4][R10.64] ;  /* 0x000000040a0f7981 */ /* 0x000ea8000c1e1900 */
[----:B------:R-:W3:Y:S01]  /*0490*/  LDG.E R5, desc[UR4][R6.64] ;  /* 0x0000000406057981 */ /* 0x000ee2000c1e1900 */
[----:B------:R-:W-:Y:S01]  /*04a0*/  IADD3 R3, PT, PT, R4, R3, RZ ;  /* 0x0000000304037210 */ /* 0x000fe20007ffe0ff */
[----:B------:R-:W-:Y:S03]  /*04b0*/  BSSY.RECONVERGENT B0, `(.L_x_197) ;  /* 0x0000011000007945 */ /* 0x000fe60003800200 */
[----:B------:R-:W-:Y:S01]  /*04c0*/  ISETP.GE.AND P2, PT, R3, UR11, PT ;  /* 0x0000000b03007c0c */ /* 0x000fe2000bf46270 */
[----:B--2---:R-:W-:-:S04]  /*04d0*/  FFMA R14, R15, UR10, R8 ;  /* 0x0000000a0f0e7c23 */ /* 0x004fc80008000008 */
[----:B---3--:R-:W-:-:S04]  /*04e0*/  FFMA R5, R14, R14, R5 ;  /* 0x0000000e0e057223 */ /* 0x008fc80000000005 */
[----:B------:R-:W-:Y:S01]  /*04f0*/  VIADD R2, R5, 0xf3000000 ;  /* 0xf300000005027836 */ /* 0x000fe20000000000 */
[----:B------:R0:W-:Y:S01]  /*0500*/  STG.E desc[UR4][R6.64], R5 ;  /* 0x0000000506007986 */ /* 0x0001e2000c101904 */
[----:B------:R0:W1:Y:S03]  /*0510*/  MUFU.RSQ R16, R5 ;  /* 0x0000000500107308 */ /* 0x0000660000001400 */
[----:B------:R-:W-:-:S13]  /*0520*/  ISETP.GT.U32.AND P0, PT, R2, 0x727fffff, PT ;  /* 0x727fffff0200780c */ /* 0x000fda0003f04070 */
[----:B0-----:R-:W-:Y:S05]  /*0530*/  @!P0 BRA `(.L_x_198) ;  /* 0x0000000000108947 */ /* 0x001fea0003800000 */
[----:B------:R-:W-:Y:S01]  /*0540*/  IMAD.MOV.U32 R2, RZ, RZ, R5 ;  /* 0x000000ffff027224 */ /* 0x000fe200078e0005 */
[----:B------:R-:W-:-:S07]  /*0550*/  MOV R6, 0x570 ;  /* 0x0000057000067802 */ /* 0x000fce0000000f00 */
[----:B-1----:R-:W-:Y:S05]  /*0560*/  CALL.REL.NOINC `($__internal_10_$__cuda_sm20_sqrt_rn_f32_slowpath) ;  /* 0x0000000000607944 */ /* 0x002fea0003c00000 */
[----:B------:R-:W-:Y:S05]  /*0570*/  BRA `(.L_x_199) ;  /* 0x0000000000107947 */ /* 0x000fea0003800000 */
.L_x_198:
[----:B-1----:R-:W-:Y:S01]  /*0580*/  FMUL.FTZ R2, R5, R16 ;  /* 0x0000001005027220 */ /* 0x002fe20000410000 */
[----:B------:R-:W-:-:S03]  /*0590*/  FMUL.FTZ R6, R16, 0.5 ;  /* 0x3f00000010067820 */ /* 0x000fc60000410000 */
[----:B------:R-:W-:-:S04]  /*05a0*/  FFMA R5, -R2, R2, R5 ;  /* 0x0000000202057223 */ /* 0x000fc80000000105 */
[----:B------:R-:W-:-:S07]  /*05b0*/  FFMA R2, R5, R6, R2 ;  /* 0x0000000605027223 */ /* 0x000fce0000000002 */
.L_x_199:
[----:B------:R-:W-:Y:S05]  /*05c0*/  BSYNC.RECONVERGENT B0 ;  /* 0x0000000000007941 */ /* 0x000fea0003800200 */
.L_x_197:
        /* <DEDUP_REMOVED lines=13> */
.L_x_201:
[----:B------:R-:W-:Y:S05]  /*06a0*/  BSYNC.RECONVERGENT B0 ;  /* 0x0000000000007941 */ /* 0x000fea0003800200 */
.L_x_200:
[----:B------:R-:W-:-:S05]  /*06b0*/  FFMA R15, -R14, R2, R15 ;  /* 0x000000020e0f7223 */ /* 0x000fca000000010f */
[----:B------:R2:W-:Y:S01]  /*06c0*/  STG.E desc[UR4][R10.64], R15 ;  /* 0x0000000f0a007986 */ /* 0x0005e2000c101904 */
[----:B------:R-:W-:Y:S05]  /*06d0*/  @!P2 BRA `(.L_x_190) ;  /* 0xfffffffc0058a947 */ /* 0x000fea000383ffff */
[----:B------:R-:W-:Y:S05]  /*06e0*/  EXIT ;  /* 0x000000000000794d */ /* 0x000fea0003800000 */
        .weak           $__internal_10_$__cuda_sm20_sqrt_rn_f32_slowpath
        .type           $__internal_10_$__cuda_sm20_sqrt_rn_f32_slowpath,@function
        .size           $__internal_10_$__cuda_sm20_sqrt_rn_f32_slowpath,($__internal_11_$__cuda_sm3x_div_rn_noftz_f32_slowpath - $__internal_10_$__cuda_sm20_sqrt_rn_f32_slowpath)
$__internal_10_$__cuda_sm20_sqrt_rn_f32_slowpath:
        /* <DEDUP_REMOVED lines=14> */
[----:B------:R-:W-:Y:S02]  /*07d0*/  @!P0 IMAD.MOV.U32 R7, RZ, RZ, R2 ;  /* 0x000000ffff078224 */ /* 0x000fe400078e0002 */
[----:B------:R-:W-:-:S04]  /*07e0*/  @P0 FADD.FTZ R9, -R5, -RZ ;  /* 0x800000ff05090221 */ /* 0x000fc80000010100 */
[----:B------:R-:W-:-:S04]  /*07f0*/  @P0 FFMA R24, R5, R9, R22 ;  /* 0x0000000905180223 */ /* 0x000fc80000000016 */
[----:B------:R-:W-:-:S04]  /*0800*/  @P0 FFMA R8, R24, R8, R5 ;  /* 0x0000000818080223 */ /* 0x000fc80000000005 */
[----:B------:R-:W-:-:S07]  /*0810*/  @P0 FMUL.FTZ R7, R8, 2.3283064365386962891e-10 ;  /* 0x2f80000008070820 */ /* 0x000fce0000410000 */
.L_x_202:
[----:B------:R-:W-:Y:S01]  /*0820*/  MOV R2, R7 ;  /* 0x0000000700027202 */ /* 0x000fe20000000f00 */
[----:B------:R-:W-:-:S04]  /*0830*/  IMAD.MOV.U32 R7, RZ, RZ, 0x0 ;  /* 0x00000000ff077424 */ /* 0x000fc800078e00ff */
[----:B------:R-:W-:Y:S05]  /*0840*/  RET.REL.NODEC R6 `(adagrad_update_f32) ;  /* 0xfffffff406ec7950 */ /* 0x000fea0003c3ffff */
        .weak           $__internal_11_$__cuda_sm3x_div_rn_noftz_f32_slowpath
        .type           $__internal_11_$__cuda_sm3x_div_rn_noftz_f32_slowpath,@function
        .size           $__internal_11_$__cuda_sm3x_div_rn_noftz_f32_slowpath,(.L_x_226 - $__internal_11_$__cuda_sm3x_div_rn_noftz_f32_slowpath)
$__internal_11_$__cuda_sm3x_div_rn_noftz_f32_slowpath:
[----:B------:R-:W-:Y:S01]  /*0850*/  SHF.R.U32.HI R5, RZ, 0x17, R9 ;  /* 0x00000017ff057819 */ /* 0x000fe20000011609 */
[----:B------:R-:W-:Y:S01]  /*0860*/  BSSY.RECONVERGENT B1, `(.L_x_203) ;  /* 0x0000063000017945 */ /* 0x000fe20003800200 */
[----:B------:R-:W-:Y:S02]  /*0870*/  SHF.R.U32.HI R8, RZ, 0x17, R0 ;  /* 0x00000017ff087819 */ /* 0x000fe40000011600 */
[----:B------:R-:W-:Y:S02]  /*0880*/  LOP3.LUT R5, R5, 0xff, RZ, 0xc0, !PT ;  /* 0x000000ff05057812 */ /* 0x000fe400078ec0ff */
[----:B------:R-:W-:Y:S02]  /*0890*/  LOP3.LUT R8, R8, 0xff, RZ, 0xc0, !PT ;  /* 0x000000ff08087812 */ /* 0x000fe400078ec0ff */
[----:B------:R-:W-:Y:S02]  /*08a0*/  IADD3 R2, PT, PT, R5, -0x1, RZ ;  /* 0xffffffff05027810 */ /* 0x000fe40007ffe0ff */
[----:B------:R-:W-:Y:S01]  /*08b0*/  MOV R25, R0 ;  /* 0x0000000000197202 */ /* 0x000fe20000000f00 */
[----:B------:R-:W-:Y:S01]  /*08c0*/  VIADD R22, R8, 0xffffffff ;  /* 0xffffffff08167836 */ /* 0x000fe20000000000 */
[----:B------:R-:W-:-:S04]  /*08d0*/  ISETP.GT.U32.AND P0, PT, R2, 0xfd, PT ;  /* 0x000000fd0200780c */ /* 0x000fc80003f04070 */
[----:B------:R-:W-:-:S13]  /*08e0*/  ISETP.GT.U32.OR P0, PT, R22, 0xfd, P0 ;  /* 0x000000fd1600780c */ /* 0x000fda0000704470 */
[----:B------:R-:W-:Y:S01]  /*08f0*/  @!P0 IMAD.MOV.U32 R7, RZ, RZ, RZ ;  /* 0x000000ffff078224 */ /* 0x000fe200078e00ff */
        /* <DEDUP_REMOVED lines=24> */
.L_x_204:
[----:B------:R-:W-:Y:S01]  /*0a80*/  LEA R2, R5, 0xc0800000, 0x17 ;  /* 0xc080000005027811 */ /* 0x000fe200078eb8ff */
[----:B------:R-:W-:Y:S01]  /*0a90*/  BSSY.RECONVERGENT B2, `(.L_x_209) ;  /* 0x0000036000027945 */ /* 0x000fe20003800200 */
[----:B------:R-:W-:-:S03]  /*0aa0*/  IADD3 R8, PT, PT, R8, -0x7f, RZ ;  /* 0xffffff8108087810 */ /* 0x000fc60007ffe0ff */
[----:B------:R-:W-:Y:S02]  /*0ab0*/  IMAD.IADD R26, R9, 0x1, -R2 ;  /* 0x00000001091a7824 */ /* 0x000fe400078e0a02 */
[C---:B------:R-:W-:Y:S01]  /*0ac0*/  IMAD R2, R8.reuse, -0x800000, R25 ;  /* 0xff80000008027824 */ /* 0x040fe200078e0219 */
[----:B------:R-:W-:Y:S01]  /*0ad0*/  IADD3 R8, PT, PT, R8, 0x7f, -R5 ;  /* 0x0000007f08087810 */ /* 0x000fe20007ffe805 */
[----:B------:R-:W0:Y:S01]  /*0ae0*/  MUFU.RCP R22, R26 ;  /* 0x0000001a00167308 */ /* 0x000e220000001000 */
[----:B------:R-:W-:-:S03]  /*0af0*/  FADD.FTZ R23, -R26, -RZ ;  /* 0x800000ff1a177221 */ /* 0x000fc60000010100 */
        /* <DEDUP_REMOVED lines=10> */
[----:B------:R-:W-:-:S05]  /*0ba0*/  IADD3 R5, PT, PT, R8, R7, RZ ;  /* 0x0000000708057210 */ /* 0x000fca0007ffe0ff */
[----:B------:R-:W-:-:S05]  /*0bb0*/  VIADD R8, R5, 0xffffffff ;  /* 0xffffffff05087836 */ /* 0x000fca0000000000 */
        /* <DEDUP_REMOVED lines=10> */
[----:B------:R-:W-:Y:S01]  /*0c60*/  IADD3 R22, PT, PT, R5, 0x20, RZ ;  /* 0x0000002005167810 */ /* 0x000fe20007ffe0ff */
[CCC-:B------:R-:W-:Y:S01]  /*0c70*/  FFMA.RP R8, R9.reuse, R23.reuse, R24.reuse ;  /* 0x0000001709087223 */ /* 0x1c0fe20000008018 */
[----:B------:R-:W-:Y:S01]  /*0c80*/  FFMA.RM R9, R9, R23, R24 ;  /* 0x0000001709097223 */ /* 0x000fe20000004018 */
[----:B------:R-:W-:Y:S02]  /*0c90*/  ISETP.NE.AND P3, PT, R5, RZ, PT ;  /* 0x000000ff0500720c */ /* 0x000fe40003f65270 */
[----:B------:R-:W-:Y:S02]  /*0ca0*/  LOP3.LUT R7, R7, 0x7fffff, RZ, 0xc0, !PT ;  /* 0x007fffff07077812 */ /* 0x000fe400078ec0ff */
[----:B------:R-:W-:Y:S01]  /*0cb0*/  ISETP.NE.AND P1, PT, R5, RZ, PT ;  /* 0x000000ff0500720c */ /* 0x000fe20003f25270 */
        /* <DEDUP_REMOVED lines=15> */
.L_x_211:
[----:B------:R-:W-:-:S04]  /*0db0*/  LOP3.LUT R2, R2, 0x80000000, RZ, 0xc0, !PT ;  /* 0x8000000002027812 */ /* 0x000fc800078ec0ff */
[----:B------:R-:W-:Y:S01]  /*0dc0*/  LOP3.LUT R2, R2, 0x7f800000, RZ, 0xfc, !PT ;  /* 0x7f80000002027812 */ /* 0x000fe200078efcff */
[----:B------:R-:W-:Y:S06]  /*0dd0*/  BRA `(.L_x_212) ;  /* 0x0000000000047947 */ /* 0x000fec0003800000 */
.L_x_210:
[----:B------:R-:W-:-:S07]  /*0de0*/  IMAD R2, R7, 0x800000, R2 ;  /* 0x0080000007027824 */ /* 0x000fce00078e0202 */
.L_x_212:
[----:B------:R-:W-:Y:S05]  /*0df0*/  BSYNC.RECONVERGENT B2 ;  /* 0x0000000000027941 */ /* 0x000fea0003800200 */
.L_x_209:
[----:B------:R-:W-:Y:S05]  /*0e00*/  BRA `(.L_x_213) ;  /* 0x0000000000207947 */ /* 0x000fea0003800000 */
.L_x_208:
[----:B------:R-:W-:-:S04]  /*0e10*/  LOP3.LUT R2, R9, 0x80000000, R25, 0x48, !PT ;  /* 0x8000000009027812 */ /* 0x000fc800078e4819 */
[----:B------:R-:W-:Y:S01]  /*0e20*/  LOP3.LUT R2, R2, 0x7f800000, RZ, 0xfc, !PT ;  /* 0x7f80000002027812 */ /* 0x000fe200078efcff */
[----:B------:R-:W-:Y:S06]  /*0e30*/  BRA `(.L_x_213) ;  /* 0x0000000000147947 */ /* 0x000fec0003800000 */
.L_x_207:
[----:B------:R-:W-:Y:S01]  /*0e40*/  LOP3.LUT R2, R9, 0x80000000, R25, 0x48, !PT ;  /* 0x8000000009027812 */ /* 0x000fe200078e4819 */
[----:B------:R-:W-:Y:S06]  /*0e50*/  BRA `(.L_x_213) ;  /* 0x00000000000c7947 */ /* 0x000fec0003800000 */
.L_x_206:
[----:B------:R-:W0:Y:S01]  /*0e60*/  MUFU.RSQ R2, -QNAN ;  /* 0xffc0000000027908 */ /* 0x000e220000001400 */
[----:B------:R-:W-:Y:S05]  /*0e70*/  BRA `(.L_x_213) ;  /* 0x0000000000047947 */ /* 0x000fea0003800000 */
.L_x_205:
[----:B------:R-:W-:-:S07]  /*0e80*/  FADD.FTZ R2, R0, R9 ;  /* 0x0000000900027221 */ /* 0x000fce0000010000 */
.L_x_213:
[----:B------:R-:W-:Y:S05]  /*0e90*/  BSYNC.RECONVERGENT B1 ;  /* 0x0000000000017941 */ /* 0x000fea0003800200 */
.L_x_203:
[----:B------:R-:W-:-:S04]  /*0ea0*/  HFMA2 R7, -RZ, RZ, 0, 0 ;  /* 0x00000000ff077431 */ /* 0x000fc800000001ff */
[----:B0-----:R-:W-:Y:S05]  /*0eb0*/  RET.REL.NODEC R6 `(adagrad_update_f32) ;  /* 0xfffffff006507950 */ /* 0x001fea0003c3ffff */
.L_x_214:
        /* <DEDUP_REMOVED lines=12> */
.L_x_226:


//--------------------- .nv.shared.init_adagrad_state_f32 --------------------------
	.section	.nv.shared.init_adagrad_state_f32,"aw",@nobits
	.sectionflags	@""
	.align	16
	.zero		1024


//--------------------- .nv.shared.reserved.0     --------------------------
	.section	.nv.shared.reserved.0,"aw",@nobits
	.weak		__nv_reservedSMEM_offset_0_alias
	.size		__nv_reservedSMEM_offset_0_alias, 0, 64
	.other		__nv_reservedSMEM_offset_0_alias,@"STO_CUDA_RESERVED_SHARED STV_DEFAULT"
__nv_reservedSMEM_offset_0_alias:
	.zero		0
	.zero		64


//--------------------- .nv.shared.adagrad_window_f32 --------------------------
	.section	.nv.shared.adagrad_window_f32,"aw",@nobits
	.sectionflags	@""
	.align	16
	.zero		1024


//--------------------- .nv.shared.adagrad_clipped_f32 --------------------------
	.section	.nv.shared.adagrad_clipped_f32,"aw",@nobits
	.sectionflags	@""
	.align	16
	.zero		1024


//--------------------- .nv.shared.adadelta_update_f32 --------------------------
	.section	.nv.shared.adadelta_update_f32,"aw",@nobits
	.sectionflags	@""
	.align	16
	.zero		1024


//--------------------- .nv.shared.adagrad_diagonal_f32 --------------------------
	.section	.nv.shared.adagrad_diagonal_f32,"aw",@nobits
	.sectionflags	@""
	.align	16
	.zero		1024


//--------------------- .nv.shared.adagrad_update_f64 --------------------------
	.section	.nv.shared.adagrad_update_f64,"aw",@nobits
	.sectionflags	@""
	.align	16
	.zero		1024


//--------------------- .nv.shared.adagrad_update_f32 --------------------------
	.section	.nv.shared.adagrad_update_f32,"aw",@nobits
	.sectionflags	@""
	.align	16
	.zero		1024


//--------------------- .nv.constant0.init_adagrad_state_f32 --------------------------
	.section	.nv.constant0.init_adagrad_state_f32,"a",@progbits
	.sectionflags	@""
	.align	4
.nv.constant0.init_adagrad_state_f32:
	.zero		908


//--------------------- .nv.constant0.adagrad_window_f32 --------------------------
	.section	.nv.constant0.adagrad_window_f32,"a",@progbits
	.sectionflags	@""
	.align	4
.nv.constant0.adagrad_window_f32:
	.zero		944


//--------------------- .nv.constant0.adagrad_clipped_f32 --------------------------
	.section	.nv.constant0.adagrad_clipped_f32,"a",@progbits
	.sectionflags	@""
	.align	4
.nv.constant0.adagrad_clipped_f32:
	.zero		936


//--------------------- .nv.constant0.adadelta_update_f32 --------------------------
	.section	.nv.constant0.adadelta_update_f32,"a",@progbits
	.sectionflags	@""
	.align	4
.nv.constant0.adadelta_update_f32:
	.zero		944


//--------------------- .nv.constant0.adagrad_diagonal_f32 --------------------------
	.section	.nv.constant0.adagrad_diagonal_f32,"a",@progbits
	.sectionflags	@""
	.align	4
.nv.constant0.adagrad_diagonal_f32:
	.zero		944


//--------------------- .nv.constant0.adagrad_update_f64 --------------------------
	.section	.nv.constant0.adagrad_update_f64,"a",@progbits
	.sectionflags	@""
	.align	4
.nv.constant0.adagrad_update_f64:
	.zero		952


//--------------------- .nv.constant0.adagrad_update_f32 --------------------------
	.section	.nv.constant0.adagrad_update_f32,"a",@progbits
	.sectionflags	@""
	.align	4
.nv.constant0.adagrad_update_f32:
	.zero		940


//--------------------- SYMBOLS --------------------------

	.type		.nv.reservedSmem.offset0,@object
	.size		.nv.reservedSmem.offset0,0x4
	.type		.nv.reservedSmem.cap,@object
	.size		.nv.reservedSmem.cap,0x4
